def attn_fwd(
    Q,
    K,
    V,
    Out,
    Lse,
    sm_scale,
    stride_qz,
    stride_qh,
    stride_qm,
    stride_qk,
    stride_kz,
    stride_kh,
    stride_kn,
    stride_kk,
    stride_vz,
    stride_vh,
    stride_vn,
    stride_vk,
    stride_oz,
    stride_oh,
    stride_om,
    stride_ok,
    seqlen_q,
    seqlen_k,
    BLOCK_M: tl.constexpr,
    BLOCK_N: tl.constexpr,
    HEAD_DIM: tl.constexpr,
    CAUSAL: tl.constexpr,
):
    start_m = tl.program_id(0)
    off_hz = tl.program_id(1)
    q_off = off_hz * stride_qh
    k_off = off_hz * stride_kh
    v_off = off_hz * stride_vh
    offs_m = start_m * BLOCK_M + tl.arange(0, BLOCK_M)
    offs_d = tl.arange(0, HEAD_DIM)
    offs_n = tl.arange(0, BLOCK_N)
    q_ptrs = Q + q_off + offs_m[:, None] * stride_qm + offs_d[None, :] * stride_qk
    k_ptrs = K + k_off + offs_d[:, None] * stride_kk + offs_n[None, :] * stride_kn
    v_ptrs = V + v_off + offs_n[:, None] * stride_vn + offs_d[None, :] * stride_vk
    m_i = tl.full([BLOCK_M], float("-inf"), dtype=tl.float32)
    l_i = tl.zeros([BLOCK_M], dtype=tl.float32) + 1.0
    acc = tl.zeros([BLOCK_M, HEAD_DIM], dtype=tl.float32)
    q = tl.load(q_ptrs)
    acc, l_i, m_i = _attn_fwd_inner(
        acc,
        l_i,
        m_i,
        q,
        k_ptrs,
        v_ptrs,
        sm_scale,
        stride_kn,
        stride_vn,
        start_m,
        seqlen_k,
        BLOCK_M,
        BLOCK_N,
        HEAD_DIM,
        CAUSAL,
    )
    acc = acc / l_i[:, None]
    lse = m_i + tl.math.log2(l_i) / 1.4426950408889634
    o_ptrs = (
        Out
        + off_hz * stride_oh
        + offs_m[:, None] * stride_om
        + offs_d[None, :] * stride_ok
    )
    tl.store(o_ptrs, acc.to(Out.dtype.element_ty))
    tl.store(Lse + off_hz * seqlen_q + offs_m, lse)

# config = {"BLOCK_M": 256, "BLOCK_N": 64, "HEAD_DIM": 32, "arch": "sm_90", "causal": true, "dtype": "fp8e4m3", "num_stages": 2, "num_warps": 16}
# arch = sm_90


// ===== COMPILED SASS (sm_90a) =====

	.target	sm_90a

	.elftype	@"ET_EXEC"


//--------------------- .note.nv.tkinfo           --------------------------
	.section	.note.nv.tkinfo,"",@"SHT_NOTE"
	.sectionflags	@"SHF_NOTE_NV_TKINFO"
	.tkinfo
        /*0018*/ 	.word	0x00000002
        /*0030*/ 	.string	""
        /*0030*/ 	.string	"ptxas"
        /*0030*/ 	.string	"Cuda compilation tools, release 13.0, V13.0.88"
        /*0030*/ 	.string	"Build cuda_13.0.r13.0/compiler.36424714_0"
        /*0030*/ 	.string	"-v  -suppress-debug-info  -lineinfo  -arch sm_90a "



//--------------------- .note.nv.cuinfo           --------------------------
	.section	.note.nv.cuinfo,"",@"SHT_NOTE"
	.sectionflags	@"SHF_NOTE_NV_CUINFO"
        /*0018*/ 	.short	0x0002
        /*001a*/ 	.short	0x005a
        /*001c*/ 	.short	0x0082
	.zero		2


//--------------------- .nv.info                  --------------------------
	.section	.nv.info,"",@"SHT_CUDA_INFO"
	.align	4


	//----- nvinfo : EIATTR_REGCOUNT
	.align		4
        /*0000*/ 	.byte	0x04, 0x2f
        /*0002*/ 	.short	(.L_2 - .L_1)
	.align		4
.L_1:
        /*0004*/ 	.word	index@(attn_fwd)
        /*0008*/ 	.word	0x0000006b


	//----- nvinfo : EIATTR_FRAME_SIZE
	.align		4
.L_2:
        /*000c*/ 	.byte	0x04, 0x11
        /*000e*/ 	.short	(.L_4 - .L_3)
	.align		4
.L_3:
        /*0010*/ 	.word	index@(attn_fwd)
        /*0014*/ 	.word	0x00000000


	//----- nvinfo : EIATTR_MIN_STACK_SIZE
	.align		4
.L_4:
        /*0018*/ 	.byte	0x04, 0x12
        /*001a*/ 	.short	(.L_6 - .L_5)
	.align		4
.L_5:
        /*001c*/ 	.word	index@(attn_fwd)
        /*0020*/ 	.word	0x00000000
.L_6:


//--------------------- .nv.compat                --------------------------
	.section	.nv.compat,"",@"SHT_CUDA_COMPAT_INFO"
	.align	4
        /*0000*/ 	.byte	0x02, 0x09, 0x01, 0x00, 0x02, 0x02, 0x04, 0x00, 0x02, 0x05, 0x05, 0x00, 0x03, 0x07, 0x01, 0x01
        /*0010*/ 	.byte	0x02, 0x03, 0x00, 0x00, 0x02, 0x06, 0x01, 0x00, 0x04, 0x0b, 0x08, 0x00, 0x00, 0x00, 0x00, 0x00
        /*0020*/ 	.byte	0x00, 0x00, 0x00, 0x00


//--------------------- .nv.info.attn_fwd         --------------------------
	.section	.nv.info.attn_fwd,"",@"SHT_CUDA_INFO"
	.sectionflags	@""
	.align	4


	//----- nvinfo : EIATTR_CUDA_API_VERSION
	.align		4
        /*0000*/ 	.byte	0x04, 0x37
        /*0002*/ 	.short	(.L_8 - .L_7)
.L_7:
        /*0004*/ 	.word	0x00000082


	//----- nvinfo : EIATTR_KPARAM_INFO
	.align		4
.L_8:
        /*0008*/ 	.byte	0x04, 0x17
        /*000a*/ 	.short	(.L_10 - .L_9)
.L_9:
        /*000c*/ 	.word	0x00000000
        /*0010*/ 	.short	0x0019
        /*0012*/ 	.short	0x0080
        /*0014*/ 	.byte	0x00, 0xf4, 0x21, 0x00


	//----- nvinfo : EIATTR_KPARAM_INFO
	.align		4
.L_10:
        /*0018*/ 	.byte	0x04, 0x17
        /*001a*/ 	.short	(.L_12 - .L_11)
.L_11:
        /*001c*/ 	.word	0x00000000
        /*0020*/ 	.short	0x0018
        /*0022*/ 	.short	0x0078
        /*0024*/ 	.byte	0x00, 0xf4, 0x21, 0x00


	//----- nvinfo : EIATTR_KPARAM_INFO
	.align		4
.L_12:
        /*0028*/ 	.byte	0x04, 0x17
        /*002a*/ 	.short	(.L_14 - .L_13)
.L_13:
        /*002c*/ 	.word	0x00000000
        /*0030*/ 	.short	0x0017
        /*0032*/ 	.short	0x0070
        /*0034*/ 	.byte	0x00, 0xf0, 0x11, 0x00


	//----- nvinfo : EIATTR_KPARAM_INFO
	.align		4
.L_14:
        /*0038*/ 	.byte	0x04, 0x17
        /*003a*/ 	.short	(.L_16 - .L_15)
.L_15:
        /*003c*/ 	.word	0x00000000
        /*0040*/ 	.short	0x0016
        /*0042*/ 	.short	0x006c
        /*0044*/ 	.byte	0x00, 0xf0, 0x11, 0x00


	//----- nvinfo : EIATTR_KPARAM_INFO
	.align		4
.L_16:
        /*0048*/ 	.byte	0x04, 0x17
        /*004a*/ 	.short	(.L_18 - .L_17)
.L_17:
        /*004c*/ 	.word	0x00000000
        /*0050*/ 	.short	0x0015
        /*0052*/ 	.short	0x0068
        /*0054*/ 	.byte	0x00, 0xf0, 0x11, 0x00


	//----- nvinfo : EIATTR_KPARAM_INFO
	.align		4
.L_18:
        /*0058*/ 	.byte	0x04, 0x17
        /*005a*/ 	.short	(.L_20 - .L_19)
.L_19:
        /*005c*/ 	.word	0x00000000
        /*0060*/ 	.short	0x0014
        /*0062*/ 	.short	0x0064
        /*0064*/ 	.byte	0x00, 0xf0, 0x11, 0x00


	//----- nvinfo : EIATTR_KPARAM_INFO
	.align		4
.L_20:
        /*0068*/ 	.byte	0x04, 0x17
        /*006a*/ 	.short	(.L_22 - .L_21)
.L_21:
        /*006c*/ 	.word	0x00000000
        /*0070*/ 	.short	0x0013
        /*0072*/ 	.short	0x0060
        /*0074*/ 	.byte	0x00, 0xf0, 0x11, 0x00


	//----- nvinfo : EIATTR_KPARAM_INFO
	.align		4
.L_22:
        /*0078*/ 	.byte	0x04, 0x17
        /*007a*/ 	.short	(.L_24 - .L_23)
.L_23:
        /*007c*/ 	.word	0x00000000
        /*0080*/ 	.short	0x0012
        /*0082*/ 	.short	0x005c
        /*0084*/ 	.byte	0x00, 0xf0, 0x11, 0x00


	//----- nvinfo : EIATTR_KPARAM_INFO
	.align		4
.L_24:
        /*0088*/ 	.byte	0x04, 0x17
        /*008a*/ 	.short	(.L_26 - .L_25)
.L_25:
        /*008c*/ 	.word	0x00000000
        /*0090*/ 	.short	0x0011
        /*0092*/ 	.short	0x0058
        /*0094*/ 	.byte	0x00, 0xf0, 0x11, 0x00


	//----- nvinfo : EIATTR_KPARAM_INFO
	.align		4
.L_26:
        /*0098*/ 	.byte	0x04, 0x17
        /*009a*/ 	.short	(.L_28 - .L_27)
.L_27:
        /*009c*/ 	.word	0x00000000
        /*00a0*/ 	.short	0x0010
        /*00a2*/ 	.short	0x0054
        /*00a4*/ 	.byte	0x00, 0xf0, 0x11, 0x00


	//----- nvinfo : EIATTR_KPARAM_INFO
	.align		4
.L_28:
        /*00a8*/ 	.byte	0x04, 0x17
        /*00aa*/ 	.short	(.L_30 - .L_29)
.L_29:
        /*00ac*/ 	.word	0x00000000
        /*00b0*/ 	.short	0x000f
        /*00b2*/ 	.short	0x0050
        /*00b4*/ 	.byte	0x00, 0xf0, 0x11, 0x00


	//----- nvinfo : EIATTR_KPARAM_INFO
	.align		4
.L_30:
        /*00b8*/ 	.byte	0x04, 0x17
        /*00ba*/ 	.short	(.L_32 - .L_31)
.L_31:
        /*00bc*/ 	.word	0x00000000
        /*00c0*/ 	.short	0x000e
        /*00c2*/ 	.short	0x004c
        /*00c4*/ 	.byte	0x00, 0xf0, 0x11, 0x00


	//----- nvinfo : EIATTR_KPARAM_INFO
	.align		4
.L_32:
        /*00c8*/ 	.byte	0x04, 0x17
        /*00ca*/ 	.short	(.L_34 - .L_33)
.L_33:
        /*00cc*/ 	.word	0x00000000
        /*00d0*/ 	.short	0x000d
        /*00d2*/ 	.short	0x0048
        /*00d4*/ 	.byte	0x00, 0xf0, 0x11, 0x00


	//----- nvinfo : EIATTR_KPARAM_INFO
	.align		4
.L_34:
        /*00d8*/ 	.byte	0x04, 0x17
        /*00da*/ 	.short	(.L_36 - .L_35)
.L_35:
        /*00dc*/ 	.word	0x00000000
        /*00e0*/ 	.short	0x000c
        /*00e2*/ 	.short	0x0044
        /*00e4*/ 	.byte	0x00, 0xf0, 0x11, 0x00


	//----- nvinfo : EIATTR_KPARAM_INFO
	.align		4
.L_36:
        /*00e8*/ 	.byte	0x04, 0x17
        /*00ea*/ 	.short	(.L_38 - .L_37)
.L_37:
        /*00ec*/ 	.word	0x00000000
        /*00f0*/ 	.short	0x000b
        /*00f2*/ 	.short	0x0040
        /*00f4*/ 	.byte	0x00, 0xf0, 0x11, 0x00


	//----- nvinfo : EIATTR_KPARAM_INFO
	.align		4
.L_38:
        /*00f8*/ 	.byte	0x04, 0x17
        /*00fa*/ 	.short	(.L_40 - .L_39)
.L_39:
        /*00fc*/ 	.word	0x00000000
        /*0100*/ 	.short	0x000a
        /*0102*/ 	.short	0x003c
        /*0104*/ 	.byte	0x00, 0xf0, 0x11, 0x00


	//----- nvinfo : EIATTR_KPARAM_INFO
	.align		4
.L_40:
        /*0108*/ 	.byte	0x04, 0x17
        /*010a*/ 	.short	(.L_42 - .L_41)
.L_41:
        /*010c*/ 	.word	0x00000000
        /*0110*/ 	.short	0x0009
        /*0112*/ 	.short	0x0038
        /*0114*/ 	.byte	0x00, 0xf0, 0x11, 0x00


	//----- nvinfo : EIATTR_KPARAM_INFO
	.align		4
.L_42:
        /*0118*/ 	.byte	0x04, 0x17
        /*011a*/ 	.short	(.L_44 - .L_43)
.L_43:
        /*011c*/ 	.word	0x00000000
        /*0120*/ 	.short	0x0008
        /*0122*/ 	.short	0x0034
        /*0124*/ 	.byte	0x00, 0xf0, 0x11, 0x00


	//----- nvinfo : EIATTR_KPARAM_INFO
	.align		4
.L_44:
        /*0128*/ 	.byte	0x04, 0x17
        /*012a*/ 	.short	(.L_46 - .L_45)
.L_45:
        /*012c*/ 	.word	0x00000000
        /*0130*/ 	.short	0x0007
        /*0132*/ 	.short	0x0030
        /*0134*/ 	.byte	0x00, 0xf0, 0x11, 0x00


	//----- nvinfo : EIATTR_KPARAM_INFO
	.align		4
.L_46:
        /*0138*/ 	.byte	0x04, 0x17
        /*013a*/ 	.short	(.L_48 - .L_47)
.L_47:
        /*013c*/ 	.word	0x00000000
        /*0140*/ 	.short	0x0006
        /*0142*/ 	.short	0x002c
        /*0144*/ 	.byte	0x00, 0xf0, 0x11, 0x00


	//----- nvinfo : EIATTR_KPARAM_INFO
	.align		4
.L_48:
        /*0148*/ 	.byte	0x04, 0x17
        /*014a*/ 	.short	(.L_50 - .L_49)
.L_49:
        /*014c*/ 	.word	0x00000000
        /*0150*/ 	.short	0x0005
        /*0152*/ 	.short	0x0028
        /*0154*/ 	.byte	0x00, 0xf0, 0x11, 0x00


	//----- nvinfo : EIATTR_KPARAM_INFO
	.align		4
.L_50:
        /*0158*/ 	.byte	0x04, 0x17
        /*015a*/ 	.short	(.L_52 - .L_51)
.L_51:
        /*015c*/ 	.word	0x00000000
        /*0160*/ 	.short	0x0004
        /*0162*/ 	.short	0x0020
        /*0164*/ 	.byte	0x00, 0xf4, 0x21, 0x00


	//----- nvinfo : EIATTR_KPARAM_INFO
	.align		4
.L_52:
        /*0168*/ 	.byte	0x04, 0x17
        /*016a*/ 	.short	(.L_54 - .L_53)
.L_53:
        /*016c*/ 	.word	0x00000000
        /*0170*/ 	.short	0x0003
        /*0172*/ 	.short	0x0018
        /*0174*/ 	.byte	0x00, 0xf4, 0x21, 0x00


	//----- nvinfo : EIATTR_KPARAM_INFO
	.align		4
.L_54:
        /*0178*/ 	.byte	0x04, 0x17
        /*017a*/ 	.short	(.L_56 - .L_55)
.L_55:
        /*017c*/ 	.word	0x00000000
        /*0180*/ 	.short	0x0002
        /*0182*/ 	.short	0x0010
        /*0184*/ 	.byte	0x00, 0xf4, 0x21, 0x00


	//----- nvinfo : EIATTR_KPARAM_INFO
	.align		4
.L_56:
        /*0188*/ 	.byte	0x04, 0x17
        /*018a*/ 	.short	(.L_58 - .L_57)
.L_57:
        /*018c*/ 	.word	0x00000000
        /*0190*/ 	.short	0x0001
        /*0192*/ 	.short	0x0008
        /*0194*/ 	.byte	0x00, 0xf4, 0x21, 0x00


	//----- nvinfo : EIATTR_KPARAM_INFO
	.align		4
.L_58:
        /*0198*/ 	.byte	0x04, 0x17
        /*019a*/ 	.short	(.L_60 - .L_59)
.L_59:
        /*019c*/ 	.word	0x00000000
        /*01a0*/ 	.short	0x0000
        /*01a2*/ 	.short	0x0000
        /*01a4*/ 	.byte	0x00, 0xf4, 0x21, 0x00


	//----- nvinfo : EIATTR_SPARSE_MMA_MASK
	.align		4
.L_60:
        /*01a8*/ 	.byte	0x03, 0x50
        /*01aa*/ 	.short	0x0000


	//----- nvinfo : EIATTR_MAXREG_COUNT
	.align		4
        /*01ac*/ 	.byte	0x03, 0x1b
        /*01ae*/ 	.short	0x0080


	//----- nvinfo : EIATTR_NUM_BARRIERS
	.align		4
        /*01b0*/ 	.byte	0x02, 0x4c
        /*01b2*/ 	.byte	0x01
	.zero		1


	//----- nvinfo : EIATTR_MERCURY_ISA_VERSION
	.align		4
        /*01b4*/ 	.byte	0x03, 0x5f
        /*01b6*/ 	.short	0x0101


	//----- nvinfo : EIATTR_COOP_GROUP_MASK_REGIDS
	.align		4
        /*01b8*/ 	.byte	0x04, 0x29
        /*01ba*/ 	.short	(.L_62 - .L_61)


	//   ....[0]....
.L_61:
        /*01bc*/ 	.word	0xffffffff


	//   ....[1]....
        /*01c0*/ 	.word	0xffffffff


	//   ....[2]....
        /*01c4*/ 	.word	0xffffffff


	//   ....[3]....
        /*01c8*/ 	.word	0xffffffff


	//   ....[4]....
        /*01cc*/ 	.word	0xffffffff


	//   ....[5]....
        /*01d0*/ 	.word	0xffffffff


	//   ....[6]....
        /*01d4*/ 	.word	0xffffffff


	//   ....[7]....
        /*01d8*/ 	.word	0xffffffff


	//   ....[8]....
        /*01dc*/ 	.word	0xffffffff


	//   ....[9]....
        /*01e0*/ 	.word	0xffffffff


	//   ....[10]....
        /*01e4*/ 	.word	0xffffffff


	//   ....[11]....
        /*01e8*/ 	.word	0xffffffff


	//   ....[12]....
        /*01ec*/ 	.word	0xffffffff


	//   ....[13]....
        /*01f0*/ 	.word	0xffffffff


	//   ....[14]....
        /*01f4*/ 	.word	0xffffffff


	//   ....[15]....
        /*01f8*/ 	.word	0xffffffff


	//----- nvinfo : EIATTR_COOP_GROUP_INSTR_OFFSETS
	.align		4
.L_62:
        /*01fc*/ 	.byte	0x04, 0x28
        /*01fe*/ 	.short	(.L_64 - .L_63)


	//   ....[0]....
.L_63:
        /*0200*/ 	.word	0x00001ac0


	//   ....[1]....
        /*0204*/ 	.word	0x00001ae0


	//   ....[2]....
        /*0208*/ 	.word	0x00001ec0


	//   ....[3]....
        /*020c*/ 	.word	0x00001f40


	//   ....[4]....
        /*0210*/ 	.word	0x00002440


	//   ....[5]....
        /*0214*/ 	.word	0x000026b0


	//   ....[6]....
        /*0218*/ 	.word	0x000026d0


	//   ....[7]....
        /*021c*/ 	.word	0x000026e0


	//   ....[8]....
        /*0220*/ 	.word	0x000026f0


	//   ....[9]....
        /*0224*/ 	.word	0x00002700


	//   ....[10]....
        /*0228*/ 	.word	0x00002710


	//   ....[11]....
        /*022c*/ 	.word	0x00002720


	//   ....[12]....
        /*0230*/ 	.word	0x00002730


	//   ....[13]....
        /*0234*/ 	.word	0x00002740


	//   ....[14]....
        /*0238*/ 	.word	0x00002a10


	//   ....[15]....
        /*023c*/ 	.word	0x00002a60


	//----- nvinfo : EIATTR_EXIT_INSTR_OFFSETS
	.align		4
.L_64:
        /*0240*/ 	.byte	0x04, 0x1c
        /*0242*/ 	.short	(.L_66 - .L_65)


	//   ....[0]....
.L_65:
        /*0244*/ 	.word	0x00003e20


	//   ....[1]....
        /*0248*/ 	.word	0x00003e50


	//----- nvinfo : EIATTR_REQNTID
	.align		4
.L_66:
        /*024c*/ 	.byte	0x04, 0x10
        /*024e*/ 	.short	(.L_68 - .L_67)
.L_67:
        /*0250*/ 	.word	0x00000200
        /*0254*/ 	.word	0x00000001
        /*0258*/ 	.word	0x00000001


	//----- nvinfo : EIATTR_CBANK_PARAM_SIZE
	.align		4
.L_68:
        /*025c*/ 	.byte	0x03, 0x19
        /*025e*/ 	.short	0x0088


	//----- nvinfo : EIATTR_PARAM_CBANK
	.align		4
        /*0260*/ 	.byte	0x04, 0x0a
        /*0262*/ 	.short	(.L_70 - .L_69)
	.align		4
.L_69:
        /*0264*/ 	.word	index@(.nv.constant0.attn_fwd)
        /*0268*/ 	.short	0x0210
        /*026a*/ 	.short	0x0088


	//----- nvinfo : EIATTR_SW_WAR
	.align		4
.L_70:
        /*026c*/ 	.byte	0x04, 0x36
        /*026e*/ 	.short	(.L_72 - .L_71)
.L_71:
        /*0270*/ 	.word	0x00000008
.L_72:


//--------------------- .nv.callgraph             --------------------------
	.section	.nv.callgraph,"",@"SHT_CUDA_CALLGRAPH"
	.align	4
	.sectionentsize	8
	.align		4
        /*0000*/ 	.word	0x00000000
	.align		4
        /*0004*/ 	.word	0xffffffff
	.align		4
        /*0008*/ 	.word	0x00000000
	.align		4
        /*000c*/ 	.word	0xfffffffe
	.align		4
        /*0010*/ 	.word	0x00000000
	.align		4
        /*0014*/ 	.word	0xfffffffd
	.align		4
        /*0018*/ 	.word	0x00000000
	.align		4
        /*001c*/ 	.word	0xfffffffc


//--------------------- .nv.constant4             --------------------------
	.section	.nv.constant4,"a",@progbits
	.align	8
	.align		8
.nv.constant4:
        /*0000*/ 	.dword	_$_str


//--------------------- .text.attn_fwd            --------------------------
	.section	.text.attn_fwd,"ax",@progbits
	.align	128
        .global         attn_fwd
        .type           attn_fwd,@function
        .size           attn_fwd,(.L_x_3 - attn_fwd)
        .other          attn_fwd,@"STO_CUDA_ENTRY STV_DEFAULT"
attn_fwd:
.text.attn_fwd:
[----:B------:R-:W0:Y:S01]  /*0000*/  LDC R1, c[0x0][0x28] ;  /* 0x00000a00ff017b82 */ /* 0x000e220000000800 */
[----:B------:R-:W1:Y:S07]  /*0010*/  S2R R35, SR_CTAID.X ;  /* 0x0000000000237919 */ /* 0x000e6e0000002500 */
[----:B------:R-:W2:Y:S01]  /*0020*/  S2UR UR16, SR_CTAID.Y ;  /* 0x00000000001079c3 */ /* 0x000ea20000002600 */
[----:B------:R-:W-:Y:S01]  /*0030*/  ULDC.64 UR4, c[0x0][0x240] ;  /* 0x0000900000047ab9 */ /* 0x000fe20000000a00 */
[----:B------:R-:W-:Y:S01]  /*0040*/  ULDC.64 UR20, c[0x0][0x208] ;  /* 0x0000820000147ab9 */ /* 0x000fe20000000a00 */
[----:B------:R-:W1:Y:S05]  /*0050*/  S2R R10, SR_TID.X ;  /* 0x00000000000a7919 */ /* 0x000e6a0000002100 */
[----:B------:R-:W3:Y:S08]  /*0060*/  LDC.64 R6, c[0x0][0x210] ;  /* 0x00008400ff067b82 */ /* 0x000ef00000000a00 */
[----:B------:R-:W4:Y:S01]  /*0070*/  LDC R22, c[0x0][0x248] ;  /* 0x00009200ff167b82 */ /* 0x000f220000000800 */
[----:B--2---:R-:W-:Y:S01]  /*0080*/  UIMAD UR4, UR16, UR4, URZ ;  /* 0x00000004100472a4 */ /* 0x004fe2000f8e023f */
[----:B-1----:R-:W-:-:S02]  /*0090*/  PRMT R9, R10, 0x6540, R35 ;  /* 0x000065400a097816 */ /* 0x002fc40000000023 */
[----:B------:R-:W-:Y:S02]  /*00a0*/  SHF.R.U32.HI R0, RZ, 0x8, R10 ;  /* 0x00000008ff007819 */ /* 0x000fe4000001160a */
[----:B------:R-:W-:Y:S01]  /*00b0*/  LEA.HI R2, R10, 0x2, RZ, 0x18 ;  /* 0x000000020a027811 */ /* 0x000fe200078fc0ff */
[----:B------:R-:W-:Y:S01]  /*00c0*/  IMAD R3, R9, UR5, RZ ;  /* 0x0000000509037c24 */ /* 0x000fe2000f8e02ff */
[----:B------:R-:W-:Y:S01]  /*00d0*/  SGXT.U32 R0, R0, 0x1 ;  /* 0x000000010000781a */ /* 0x000fe20000000000 */
[----:B------:R-:W-:Y:S02]  /*00e0*/  USHF.R.S32.HI UR5, URZ, 0x1f, UR4 ;  /* 0x0000001f3f057899 */ /* 0x000fe40008011404 */
[-C--:B----4-:R-:W-:Y:S01]  /*00f0*/  IMAD R5, R2, R22.reuse, RZ ;  /* 0x0000001602057224 */ /* 0x090fe200078e02ff */
[----:B---3--:R-:W-:Y:S01]  /*0100*/  IADD3 R34, P0, P1, R3, UR4, R6 ;  /* 0x0000000403227c10 */ /* 0x008fe2000f91e006 */
[----:B------:R-:W-:Y:S01]  /*0110*/  IMAD R11, R0, R22, RZ ;  /* 0x00000016000b7224 */ /* 0x000fe200078e02ff */
[----:B------:R-:W-:-:S02]  /*0120*/  SHF.R.S32.HI R4, RZ, 0x1f, R3 ;  /* 0x0000001fff047819 */ /* 0x000fc40000011403 */
[----:B------:R-:W-:Y:S02]  /*0130*/  LEA.HI R6, R10, 0x6, RZ, 0x18 ;  /* 0x000000060a067811 */ /* 0x000fe400078fc0ff */
[----:B------:R-:W-:Y:S02]  /*0140*/  IADD3.X R36, R4, UR5, R7, P0, P1 ;  /* 0x0000000504247c10 */ /* 0x000fe400087e2407 */
[C---:B------:R-:W-:Y:S01]  /*0150*/  IADD3 R2, P0, R11.reuse, R34, RZ ;  /* 0x000000220b027210 */ /* 0x040fe20007f1e0ff */
[----:B------:R-:W-:Y:S01]  /*0160*/  IMAD R6, R6, R22, RZ ;  /* 0x0000001606067224 */ /* 0x000fe200078e02ff */
[C---:B------:R-:W-:Y:S02]  /*0170*/  LEA.HI R7, R10.reuse, 0xa, RZ, 0x18 ;  /* 0x0000000a0a077811 */ /* 0x040fe400078fc0ff */
[----:B------:R-:W-:Y:S02]  /*0180*/  LEA.HI.X.SX32 R3, R11, R36, 0x1, P0 ;  /* 0x000000240b037211 */ /* 0x000fe400000f0eff */
[----:B------:R-:W-:-:S02]  /*0190*/  LEA.HI R8, R10, 0xe, RZ, 0x18 ;  /* 0x0000000e0a087811 */ /* 0x000fc400078fc0ff */
[----:B------:R-:W-:Y:S01]  /*01a0*/  IADD3 R12, P0, R6, R34, RZ ;  /* 0x00000022060c7210 */ /* 0x000fe20007f1e0ff */
[----:B------:R-:W-:Y:S01]  /*01b0*/  IMAD R15, R7, R22, RZ ;  /* 0x00000016070f7224 */ /* 0x000fe200078e02ff */
[C---:B------:R-:W-:Y:S01]  /*01c0*/  IADD3 R4, P1, R5.reuse, R34, RZ ;  /* 0x0000002205047210 */ /* 0x040fe20007f3e0ff */
[----:B------:R-:W-:Y:S01]  /*01d0*/  IMAD R17, R8, R22, RZ ;  /* 0x0000001608117224 */ /* 0x000fe200078e02ff */
[-C--:B------:R-:W-:Y:S01]  /*01e0*/  LEA.HI.X.SX32 R13, R6, R36.reuse, 0x1, P0 ;  /* 0x00000024060d7211 */ /* 0x080fe200000f0eff */
[----:B------:R1:W2:Y:S01]  /*01f0*/  LDG.E.U8 R24, desc[UR20][R2.64] ;  /* 0x0000001402187981 */ /* 0x0002a2000c1e1100 */
[C---:B------:R-:W-:Y:S02]  /*0200*/  LEA.HI R7, R10.reuse, 0x12, RZ, 0x18 ;  /* 0x000000120a077811 */ /* 0x040fe400078fc0ff */
[----:B------:R-:W-:Y:S01]  /*0210*/  LEA.HI R6, R10, 0x16, RZ, 0x18 ;  /* 0x000000160a067811 */ /* 0x000fe200078fc0ff */
[----:B------:R-:W-:Y:S01]  /*0220*/  IMAD R11, R22, 0x4, R11 ;  /* 0x00000004160b7824 */ /* 0x000fe200078e020b */
[----:B------:R-:W-:Y:S01]  /*0230*/  LEA.HI.X.SX32 R5, R5, R36, 0x1, P1 ;  /* 0x0000002405057211 */ /* 0x000fe200008f0eff */
[----:B------:R3:W4:Y:S01]  /*0240*/  LDG.E.U8 R27, desc[UR20][R12.64] ;  /* 0x000000140c1b7981 */ /* 0x000722000c1e1100 */
[----:B------:R-:W-:-:S02]  /*0250*/  IADD3 R14, P1, R15, R34, RZ ;  /* 0x000000220f0e7210 */ /* 0x000fc40007f3e0ff */
[----:B------:R-:W-:Y:S01]  /*0260*/  IADD3 R16, P0, R17, R34, RZ ;  /* 0x0000002211107210 */ /* 0x000fe20007f1e0ff */
[-C--:B-1----:R-:W-:Y:S01]  /*0270*/  IMAD R2, R7, R22.reuse, RZ ;  /* 0x0000001607027224 */ /* 0x082fe200078e02ff */
[----:B------:R1:W5:Y:S01]  /*0280*/  LDG.E.U8 R25, desc[UR20][R4.64] ;  /* 0x0000001404197981 */ /* 0x000362000c1e1100 */
[----:B------:R-:W-:Y:S01]  /*0290*/  IMAD R3, R6, R22, RZ ;  /* 0x0000001606037224 */ /* 0x000fe200078e02ff */
[-C--:B------:R-:W-:Y:S02]  /*02a0*/  LEA.HI.X.SX32 R15, R15, R36.reuse, 0x1, P1 ;  /* 0x000000240f0f7211 */ /* 0x080fe400008f0eff */
[----:B------:R-:W-:Y:S02]  /*02b0*/  LEA.HI.X.SX32 R17, R17, R36, 0x1, P0 ;  /* 0x0000002411117211 */ /* 0x000fe400000f0eff */
[-C--:B------:R-:W-:Y:S01]  /*02c0*/  IADD3 R18, P0, R3, R34.reuse, RZ ;  /* 0x0000002203127210 */ /* 0x080fe20007f1e0ff */
[----:B---3--:R-:W-:Y:S01]  /*02d0*/  IMAD R13, R22, 0x4, R11 ;  /* 0x00000004160d7824 */ /* 0x008fe200078e020b */
[----:B------:R-:W3:Y:S01]  /*02e0*/  LDG.E.U8 R29, desc[UR20][R14.64] ;  /* 0x000000140e1d7981 */ /* 0x000ee2000c1e1100 */
[----:B-1----:R-:W-:-:S02]  /*02f0*/  IADD3 R4, P1, R2, R34, RZ ;  /* 0x0000002202047210 */ /* 0x002fc40007f3e0ff */
[-C--:B------:R-:W-:Y:S01]  /*0300*/  LEA.HI.X.SX32 R19, R3, R36.reuse, 0x1, P0 ;  /* 0x0000002403137211 */ /* 0x080fe200000f0eff */
[----:B------:R1:W3:Y:S01]  /*0310*/  LDG.E.U8 R31, desc[UR20][R16.64] ;  /* 0x00000014101f7981 */ /* 0x0002e2000c1e1100 */
[----:B------:R-:W-:Y:S02]  /*0320*/  LEA.HI.X.SX32 R5, R2, R36, 0x1, P1 ;  /* 0x0000002402057211 */ /* 0x000fe400008f0eff */
[C---:B------:R-:W-:Y:S01]  /*0330*/  IADD3 R2, P0, R11.reuse, R34, RZ ;  /* 0x000000220b027210 */ /* 0x040fe20007f1e0ff */
[----:B------:R-:W3:Y:S03]  /*0340*/  LDG.E.U8 R33, desc[UR20][R18.64] ;  /* 0x0000001412217981 */ /* 0x000ee6000c1e1100 */
[----:B------:R-:W-:Y:S01]  /*0350*/  LEA.HI.X.SX32 R3, R11, R36, 0x1, P0 ;  /* 0x000000240b037211 */ /* 0x000fe200000f0eff */
[C---:B------:R-:W-:Y:S01]  /*0360*/  IMAD R11, R22.reuse, 0x4, R13 ;  /* 0x00000004160b7824 */ /* 0x040fe200078e020d */
[C---:B------:R-:W-:Y:S01]  /*0370*/  IADD3 R12, P0, R13.reuse, R34, RZ ;  /* 0x000000220d0c7210 */ /* 0x040fe20007f1e0ff */
[----:B------:R0:W3:Y:S03]  /*0380*/  LDG.E.U8 R32, desc[UR20][R4.64] ;  /* 0x0000001404207981 */ /* 0x0000e6000c1e1100 */
[----:B------:R-:W-:Y:S01]  /*0390*/  LEA.HI.X.SX32 R13, R13, R36, 0x1, P0 ;  /* 0x000000240d0d7211 */ /* 0x000fe200000f0eff */
[C---:B-1----:R-:W-:Y:S01]  /*03a0*/  IMAD R17, R22.reuse, 0x4, R11 ;  /* 0x0000000416117824 */ /* 0x042fe200078e020b */
[C---:B------:R-:W-:Y:S01]  /*03b0*/  IADD3 R14, P0, R11.reuse, R34, RZ ;  /* 0x000000220b0e7210 */ /* 0x040fe20007f1e0ff */
[----:B------:R1:W3:Y:S03]  /*03c0*/  LDG.E.U8 R26, desc[UR20][R2.64] ;  /* 0x00000014021a7981 */ /* 0x0002e6000c1e1100 */
[----:B------:R-:W-:Y:S01]  /*03d0*/  LEA.HI.X.SX32 R15, R11, R36, 0x1, P0 ;  /* 0x000000240b0f7211 */ /* 0x000fe200000f0eff */
[----:B------:R-:W-:Y:S01]  /*03e0*/  IMAD R11, R22, 0x4, R17 ;  /* 0x00000004160b7824 */ /* 0x000fe200078e0211 */
[C---:B0-----:R-:W-:Y:S01]  /*03f0*/  LEA.HI R5, R10.reuse, 0x1a, RZ, 0x18 ;  /* 0x0000001a0a057811 */ /* 0x041fe200078fc0ff */
[----:B------:R0:W3:Y:S01]  /*0400*/  LDG.E.U8 R28, desc[UR20][R12.64] ;  /* 0x000000140c1c7981 */ /* 0x0000e2000c1e1100 */
[----:B------:R-:W-:Y:S01]  /*0410*/  LEA.HI R4, R10, 0x1e, RZ, 0x18 ;  /* 0x0000001e0a047811 */ /* 0x000fe200078fc0ff */
[----:B------:R-:W-:Y:S01]  /*0420*/  IMAD R21, R22, 0x4, R11 ;  /* 0x0000000416157824 */ /* 0x000fe200078e020b */
[----:B------:R-:W-:Y:S01]  /*0430*/  IADD3 R16, P0, R17, R34, RZ ;  /* 0x0000002211107210 */ /* 0x000fe20007f1e0ff */
[-C--:B------:R-:W-:Y:S01]  /*0440*/  IMAD R19, R5, R22.reuse, RZ ;  /* 0x0000001605137224 */ /* 0x080fe200078e02ff */
[----:B------:R0:W3:Y:S01]  /*0450*/  LDG.E.U8 R30, desc[UR20][R14.64] ;  /* 0x000000140e1e7981 */ /* 0x0000e2000c1e1100 */
[----:B------:R-:W-:Y:S01]  /*0460*/  IMAD R23, R4, R22, RZ ;  /* 0x0000001604177224 */ /* 0x000fe200078e02ff */
[----:B------:R-:W-:Y:S01]  /*0470*/  LEA.HI.X.SX32 R17, R17, R36, 0x1, P0 ;  /* 0x0000002411117211 */ /* 0x000fe200000f0eff */
[----:B------:R-:W-:Y:S01]  /*0480*/  IMAD R22, R22, 0x4, R21 ;  /* 0x0000000416167824 */ /* 0x000fe200078e0215 */
[----:B-1----:R-:W-:-:S02]  /*0490*/  IADD3 R2, P0, R11, R34, RZ ;  /* 0x000000220b027210 */ /* 0x002fc40007f1e0ff */
[----:B0-----:R-:W-:Y:S01]  /*04a0*/  IADD3 R12, P1, R21, R34, RZ ;  /* 0x00000022150c7210 */ /* 0x001fe20007f3e0ff */
[----:B------:R-:W3:Y:S01]  /*04b0*/  LDG.E.U8 R16, desc[UR20][R16.64] ;  /* 0x0000001410107981 */ /* 0x000ee2000c1e1100 */
[----:B------:R-:W-:Y:S02]  /*04c0*/  LEA.HI.X.SX32 R3, R11, R36, 0x1, P0 ;  /* 0x000000240b037211 */ /* 0x000fe400000f0eff */
[-C--:B------:R-:W-:Y:S02]  /*04d0*/  IADD3 R18, P2, R19, R34.reuse, RZ ;  /* 0x0000002213127210 */ /* 0x080fe40007f5e0ff */
[-C--:B------:R-:W-:Y:S01]  /*04e0*/  IADD3 R20, P3, R23, R34.reuse, RZ ;  /* 0x0000002217147210 */ /* 0x080fe20007f7e0ff */
[----:B------:R0:W3:Y:S01]  /*04f0*/  LDG.E.U8 R2, desc[UR20][R2.64] ;  /* 0x0000001402027981 */ /* 0x0000e2000c1e1100 */
[----:B------:R-:W-:Y:S02]  /*0500*/  IADD3 R14, P0, R22, R34, RZ ;  /* 0x00000022160e7210 */ /* 0x000fe40007f1e0ff */
[----:B------:R-:W-:-:S02]  /*0510*/  LEA.HI.X.SX32 R13, R21, R36, 0x1, P1 ;  /* 0x00000024150d7211 */ /* 0x000fc400008f0eff */
[-C--:B------:R-:W-:Y:S02]  /*0520*/  LEA.HI.X.SX32 R19, R19, R36.reuse, 0x1, P2 ;  /* 0x0000002413137211 */ /* 0x080fe400010f0eff */
[-C--:B------:R-:W-:Y:S01]  /*0530*/  LEA.HI.X.SX32 R21, R23, R36.reuse, 0x1, P3 ;  /* 0x0000002417157211 */ /* 0x080fe200018f0eff */
[----:B------:R-:W3:Y:S01]  /*0540*/  LDG.E.U8 R12, desc[UR20][R12.64] ;  /* 0x000000140c0c7981 */ /* 0x000ee2000c1e1100 */
[----:B------:R-:W-:-:S03]  /*0550*/  LEA.HI.X.SX32 R15, R22, R36, 0x1, P0 ;  /* 0x00000024160f7211 */ /* 0x000fc600000f0eff */
[----:B------:R-:W3:Y:S04]  /*0560*/  LDG.E.U8 R18, desc[UR20][R18.64] ;  /* 0x0000001412127981 */ /* 0x000ee8000c1e1100 */
[----:B------:R-:W3:Y:S04]  /*0570*/  LDG.E.U8 R14, desc[UR20][R14.64] ;  /* 0x000000140e0e7981 */ /* 0x000ee8000c1e1100 */
[----:B------:R-:W3:Y:S01]  /*0580*/  LDG.E.U8 R20, desc[UR20][R20.64] ;  /* 0x0000001414147981 */ /* 0x000ee2000c1e1100 */
[----:B------:R-:W1:Y:S01]  /*0590*/  S2UR UR7, SR_CgaCtaId ;  /* 0x00000000000779c3 */ /* 0x000e620000008800 */
[----:B------:R-:W-:Y:S01]  /*05a0*/  IMAD.SHL.U32 R11, R10, 0x20, RZ ;  /* 0x000000200a0b7824 */ /* 0x000fe200078e00ff */
[----:B------:R-:W-:Y:S01]  /*05b0*/  SHF.R.S32.HI R22, RZ, 0x2, R10 ;  /* 0x00000002ff167819 */ /* 0x000fe2000001140a */
[----:B------:R-:W-:-:S03]  /*05c0*/  IMAD.SHL.U32 R23, R35, 0x100, RZ ;  /* 0x0000010023177824 */ /* 0x000fc600078e00ff */
[----:B------:R-:W-:Y:S01]  /*05d0*/  LOP3.LUT R11, R11, 0x1f60, RZ, 0xc0, !PT ;  /* 0x00001f600b0b7812 */ /* 0x000fe200078ec0ff */
[----:B------:R-:W-:Y:S01]  /*05e0*/  VIADD R85, R23, 0x100 ;  /* 0x0000010017557836 */ /* 0x000fe20000000000 */
[----:B------:R-:W-:Y:S01]  /*05f0*/  SGXT R22, R22, 0x1 ;  /* 0x000000011616781a */ /* 0x000fe20000000200 */
[----:B------:R-:W-:-:S03]  /*0600*/  UMOV UR4, 0x400 ;  /* 0x0000040000047882 */ /* 0x000fc60000000000 */
[----:B------:R-:W-:Y:S02]  /*0610*/  LOP3.LUT R11, R11, 0x90, R22, 0xf8, !PT ;  /* 0x000000900b0b7812 */ /* 0x000fe400078ef816 */
[----:B------:R-:W-:Y:S02]  /*0620*/  ISETP.GE.AND P0, PT, R85, 0x1, PT ;  /* 0x000000015500780c */ /* 0x000fe40003f06270 */
[----:B------:R-:W-:Y:S01]  /*0630*/  LOP3.LUT R11, R11, R0, RZ, 0xfc, !PT ;  /* 0x000000000b0b7212 */ /* 0x000fe200078efcff */
[----:B-1----:R-:W-:-:S03]  /*0640*/  ULEA UR7, UR7, UR4, 0x18 ;  /* 0x0000000407077291 */ /* 0x002fc6000f8ec03f */
[----:B0-----:R-:W-:Y:S01]  /*0650*/  LOP3.LUT R3, R11, 0x10, RZ, 0x3c, !PT ;  /* 0x000000100b037812 */ /* 0x001fe200078e3cff */
[----:B------:R-:W-:Y:S01]  /*0660*/  IMAD.MOV.U32 R36, RZ, RZ, -0x800000 ;  /* 0xff800000ff247424 */ /* 0x000fe200078e00ff */
[----:B------:R-:W-:Y:S01]  /*0670*/  CS2R R56, SRZ ;  /* 0x0000000000387805 */ /* 0x000fe2000001ff00 */
[----:B------:R-:W-:Y:S01]  /*0680*/  IMAD.MOV.U32 R83, RZ, RZ, 0x3f800000 ;  /* 0x3f800000ff537424 */ /* 0x000fe200078e00ff */
[----:B------:R-:W-:Y:S01]  /*0690*/  CS2R R58, SRZ ;  /* 0x00000000003a7805 */ /* 0x000fe2000001ff00 */
[----:B------:R-:W-:Y:S01]  /*06a0*/  IMAD.MOV.U32 R81, RZ, RZ, 0x3f800000 ;  /* 0x3f800000ff517424 */ /* 0x000fe200078e00ff */
[----:B------:R-:W-:Y:S01]  /*06b0*/  CS2R R60, SRZ ;  /* 0x00000000003c7805 */ /* 0x000fe2000001ff00 */
[----:B------:R-:W-:Y:S01]  /*06c0*/  IMAD.MOV.U32 R37, RZ, RZ, -0x800000 ;  /* 0xff800000ff257424 */ /* 0x000fe200078e00ff */
[----:B------:R-:W-:Y:S02]  /*06d0*/  CS2R R62, SRZ ;  /* 0x00000000003e7805 */ /* 0x000fe4000001ff00 */
[----:B------:R-:W-:-:S02]  /*06e0*/  CS2R R64, SRZ ;  /* 0x0000000000407805 */ /* 0x000fc4000001ff00 */
[----:B------:R-:W-:Y:S02]  /*06f0*/  CS2R R66, SRZ ;  /* 0x0000000000427805 */ /* 0x000fe4000001ff00 */
[----:B------:R-:W-:Y:S02]  /*0700*/  CS2R R68, SRZ ;  /* 0x0000000000447805 */ /* 0x000fe4000001ff00 */
[----:B------:R-:W-:Y:S01]  /*0710*/  CS2R R70, SRZ ;  /* 0x0000000000467805 */ /* 0x000fe2000001ff00 */
[----:B------:R-:W-:Y:S01]  /*0720*/  IMAD.SHL.U32 R0, R10, 0x2, RZ ;  /* 0x000000020a007824 */ /* 0x000fe200078e00ff */
[----:B--2---:R0:W-:Y:S04]  /*0730*/  STS.U8 [R11+UR7], R24 ;  /* 0x000000180b007988 */ /* 0x0041e80008000007 */
[----:B----4-:R0:W-:Y:S04]  /*0740*/  STS.U8 [R11+UR7+0x6], R27 ;  /* 0x0000061b0b007988 */ /* 0x0101e80008000007 */
[----:B-----5:R0:W-:Y:S04]  /*0750*/  STS.U8 [R11+UR7+0x2], R25 ;  /* 0x000002190b007988 */ /* 0x0201e80008000007 */
[----:B---3--:R0:W-:Y:S04]  /*0760*/  STS.U8 [R11+UR7+0xa], R29 ;  /* 0x00000a1d0b007988 */ /* 0x0081e80008000007 */
[----:B------:R0:W-:Y:S04]  /*0770*/  STS.U8 [R11+UR7+0xe], R31 ;  /* 0x00000e1f0b007988 */ /* 0x0001e80008000007 */
[----:B------:R0:W-:Y:S04]  /*0780*/  STS.U8 [R11+UR7+0x4], R26 ;  /* 0x0000041a0b007988 */ /* 0x0001e80008000007 */
[----:B------:R0:W-:Y:S04]  /*0790*/  STS.U8 [R11+UR7+0x8], R28 ;  /* 0x0000081c0b007988 */ /* 0x0001e80008000007 */
[----:B------:R0:W-:Y:S04]  /*07a0*/  STS.U8 [R11+UR7+0xc], R30 ;  /* 0x00000c1e0b007988 */ /* 0x0001e80008000007 */
[----:B------:R0:W-:Y:S04]  /*07b0*/  STS.U8 [R3+UR7+0x2], R32 ;  /* 0x0000022003007988 */ /* 0x0001e80008000007 */
[----:B------:R0:W-:Y:S04]  /*07c0*/  STS.U8 [R3+UR7], R16 ;  /* 0x0000001003007988 */ /* 0x0001e80008000007 */
[----:B------:R0:W-:Y:S04]  /*07d0*/  STS.U8 [R3+UR7+0x6], R33 ;  /* 0x0000062103007988 */ /* 0x0001e80008000007 */
[----:B------:R0:W-:Y:S04]  /*07e0*/  STS.U8 [R3+UR7+0x4], R2 ;  /* 0x0000040203007988 */ /* 0x0001e80008000007 */
[----:B------:R0:W-:Y:S04]  /*07f0*/  STS.U8 [R3+UR7+0x8], R12 ;  /* 0x0000080c03007988 */ /* 0x0001e80008000007 */
[----:B------:R0:W-:Y:S04]  /*0800*/  STS.U8 [R3+UR7+0xa], R18 ;  /* 0x00000a1203007988 */ /* 0x0001e80008000007 */
[----:B------:R0:W-:Y:S04]  /*0810*/  STS.U8 [R3+UR7+0xc], R14 ;  /* 0x00000c0e03007988 */ /* 0x0001e80008000007 */
[----:B------:R0:W-:Y:S01]  /*0820*/  STS.U8 [R3+UR7+0xe], R20 ;  /* 0x00000e1403007988 */ /* 0x0001e20008000007 */
[----:B------:R-:W-:Y:S05]  /*0830*/  @!P0 BRA `(.L_x_0) ;  /* 0x0000002000bc8947 */ /* 0x000fea0003800000 */
[----:B0-----:R-:W0:Y:S01]  /*0840*/  LDC.64 R2, c[0x0][0x250] ;  /* 0x00009400ff027b82 */ /* 0x001e220000000a00 */
[C---:B------:R-:W-:Y:S01]  /*0850*/  LOP3.LUT R11, R10.reuse, 0x1, RZ, 0xc0, !PT ;  /* 0x000000010a0b7812 */ /* 0x040fe200078ec0ff */
[----:B------:R-:W-:Y:S01]  /*0860*/  ULDC UR4, c[0x0][0x258] ;  /* 0x0000960000047ab9 */ /* 0x000fe20000000800 */
[C---:B------:R-:W-:Y:S01]  /*0870*/  LOP3.LUT R12, R10.reuse, 0x1c, RZ, 0xc0, !PT ;  /* 0x0000001c0a0c7812 */ /* 0x040fe200078ec0ff */
[----:B------:R-:W-:Y:S01]  /*0880*/  ULDC.64 UR8, c[0x0][0x218] ;  /* 0x0000860000087ab9 */ /* 0x000fe20000000a00 */
[--C-:B------:R-:W-:Y:S01]  /*0890*/  SHF.R.U32.HI R13, RZ, 0x5, R10.reuse ;  /* 0x00000005ff0d7819 */ /* 0x100fe2000001160a */
[----:B------:R-:W-:Y:S01]  /*08a0*/  ULDC.64 UR18, c[0x0][0x260] ;  /* 0x0000980000127ab9 */ /* 0x000fe20000000a00 */
[----:B------:R-:W-:Y:S01]  /*08b0*/  SHF.R.U32.HI R14, RZ, 0x2, R10 ;  /* 0x00000002ff0e7819 */ /* 0x000fe2000001160a */
[----:B------:R-:W-:Y:S01]  /*08c0*/  IMAD R15, R11, 0x2, R12 ;  /* 0x000000020b0f7824 */ /* 0x000fe200078e020c */
[C---:B------:R-:W-:Y:S01]  /*08d0*/  LOP3.LUT R12, R10.reuse, 0x1f, RZ, 0xc0, !PT ;  /* 0x0000001f0a0c7812 */ /* 0x040fe200078ec0ff */
[----:B------:R-:W1:Y:S01]  /*08e0*/  LDC R21, c[0x0][0x268] ;  /* 0x00009a00ff157b82 */ /* 0x000e620000000800 */
[----:B------:R-:W-:Y:S01]  /*08f0*/  R2UR UR17, R13 ;  /* 0x000000000d1172ca */ /* 0x000fe200000e0000 */
[----:B------:R-:W-:Y:S01]  /*0900*/  UMOV UR10, 0xfffffffe ;  /* 0xfffffffe000a7882 */ /* 0x000fe20000000000 */
[----:B------:R-:W-:Y:S01]  /*0910*/  LOP3.LUT R11, R10, 0x1e0, RZ, 0xc0, !PT ;  /* 0x000001e00a0b7812 */ /* 0x000fe200078ec0ff */
[----:B------:R-:W-:Y:S01]  /*0920*/  IMAD R13, R12, UR4, RZ ;  /* 0x000000040c0d7c24 */ /* 0x000fe2000f8e02ff */
[--C-:B------:R-:W-:Y:S01]  /*0930*/  SHF.R.U32.HI R16, RZ, 0x5, R10.reuse ;  /* 0x00000005ff107819 */ /* 0x100fe2000001160a */
[----:B------:R-:W-:Y:S01]  /*0940*/  UIMAD UR4, UR16, UR18, URZ ;  /* 0x00000012100472a4 */ /* 0x000fe2000f8e023f */
[----:B------:R-:W-:Y:S01]  /*0950*/  SHF.R.U32.HI R12, RZ, 0x1, R11 ;  /* 0x00000001ff0c7819 */ /* 0x000fe2000001160b */
[----:B------:R-:W2:Y:S01]  /*0960*/  LDC.64 R18, c[0x0][0x220] ;  /* 0x00008800ff127b82 */ /* 0x000ea20000000a00 */
[----:B------:R-:W-:Y:S01]  /*0970*/  SGXT.U32 R11, R14, 0x3 ;  /* 0x000000030e0b781a */ /* 0x000fe20000000000 */
[----:B------:R-:W-:Y:S01]  /*0980*/  USHF.R.S32.HI UR5, URZ, 0x1f, UR4 ;  /* 0x0000001f3f057899 */ /* 0x000fe20008011404 */
[----:B------:R-:W-:Y:S01]  /*0990*/  SHF.R.S32.HI R14, RZ, 0x1f, R13 ;  /* 0x0000001fff0e7819 */ /* 0x000fe2000001140d */
[----:B------:R-:W-:Y:S01]  /*09a0*/  UMOV UR11, 0x7fffffdf ;  /* 0x7fffffdf000b7882 */ /* 0x000fe20000000000 */
[----:B------:R-:W-:Y:S01]  /*09b0*/  LOP3.LUT R23, R23, R12, R11, 0xfe, !PT ;  /* 0x0000000c17177212 */ /* 0x000fe200078efe0b */
[----:B0-----:R-:W-:Y:S01]  /*09c0*/  IMAD R2, R2, UR16, RZ ;  /* 0x0000001002027c24 */ /* 0x001fe2000f8e02ff */
[----:B------:R-:W-:Y:S01]  /*09d0*/  LOP3.LUT R12, R10, 0x3f, RZ, 0xc0, !PT ;  /* 0x0000003f0a0c7812 */ /* 0x000fe200078ec0ff */
[----:B------:R-:W-:Y:S01]  /*09e0*/  IMAD.MOV.U32 R83, RZ, RZ, 0x3f800000 ;  /* 0x3f800000ff537424 */ /* 0x000fe200078e00ff */
[----:B------:R-:W-:Y:S01]  /*09f0*/  SHF.R.U32.HI R72, RZ, 0x1, R10 ;  /* 0x00000001ff487819 */ /* 0x000fe2000001160a */
[----:B------:R-:W-:Y:S01]  /*0a00*/  IMAD.MOV.U32 R82, RZ, RZ, -0x800000 ;  /* 0xff800000ff527424 */ /* 0x000fe200078e00ff */
[--C-:B------:R-:W-:Y:S01]  /*0a10*/  IADD3 R79, P0, P1, R13, UR8, R2.reuse ;  /* 0x000000080d4f7c10 */ /* 0x100fe2000f91e002 */
[----:B------:R-:W-:Y:S01]  /*0a20*/  IMAD.MOV.U32 R81, RZ, RZ, 0x3f800000 ;  /* 0x3f800000ff517424 */ /* 0x000fe200078e00ff */
[----:B------:R-:W-:-:S02]  /*0a30*/  SHF.R.S32.HI R13, RZ, 0x1f, R2 ;  /* 0x0000001fff0d7819 */ /* 0x000fc40000011402 */
[----:B------:R-:W-:Y:S02]  /*0a40*/  CS2R R56, SRZ ;  /* 0x0000000000387805 */ /* 0x000fe4000001ff00 */
[----:B------:R-:W-:Y:S01]  /*0a50*/  SGXT.U32 R2, R16, 0x4 ;  /* 0x000000041002781a */ /* 0x000fe20000000000 */
[----:B------:R-:W-:Y:S01]  /*0a60*/  IMAD.MOV.U32 R16, RZ, RZ, 0x7632 ;  /* 0x00007632ff107424 */ /* 0x000fe200078e00ff */
[----:B------:R-:W-:Y:S01]  /*0a70*/  IADD3.X R17, R14, UR9, R13, P0, P1 ;  /* 0x000000090e117c10 */ /* 0x000fe200087e240d */
[----:B------:R-:W-:Y:S01]  /*0a80*/  IMAD R13, R12, UR19, RZ ;  /* 0x000000130c0d7c24 */ /* 0x000fe2000f8e02ff */
[----:B------:R-:W-:Y:S01]  /*0a90*/  SHF.R.U32.HI R14, RZ, 0x6, R10 ;  /* 0x00000006ff0e7819 */ /* 0x000fe2000001160a */
[----:B------:R-:W-:Y:S01]  /*0aa0*/  IMAD R74, R2, R3, RZ ;  /* 0x00000003024a7224 */ /* 0x000fe200078e02ff */
[----:B------:R-:W-:Y:S02]  /*0ab0*/  LEA.HI R11, R10, 0x8, RZ, 0x1a ;  /* 0x000000080a0b7811 */ /* 0x000fe400078fd0ff */
[----:B------:R-:W-:-:S02]  /*0ac0*/  CS2R R58, SRZ ;  /* 0x00000000003a7805 */ /* 0x000fc4000001ff00 */
[----:B------:R-:W-:Y:S01]  /*0ad0*/  SGXT.U32 R2, R14, 0x3 ;  /* 0x000000030e02781a */ /* 0x000fe20000000000 */
[----:B------:R-:W-:Y:S01]  /*0ae0*/  IMAD R76, R3, 0x10, R74 ;  /* 0x00000010034c7824 */ /* 0x000fe200078e024a */
[----:B------:R-:W-:Y:S01]  /*0af0*/  SGXT.U32 R72, R72, 0x1 ;  /* 0x000000014848781a */ /* 0x000fe20000000000 */
[-C--:B-1----:R-:W-:Y:S01]  /*0b00*/  IMAD R11, R11, R21.reuse, RZ ;  /* 0x000000150b0b7224 */ /* 0x082fe200078e02ff */
[----:B------:R-:W-:Y:S01]  /*0b10*/  LEA.HI R12, R10, 0x18, RZ, 0x1a ;  /* 0x000000180a0c7811 */ /* 0x000fe200078fd0ff */
[----:B------:R-:W-:Y:S01]  /*0b20*/  IMAD R78, R3, 0x10, R76 ;  /* 0x00000010034e7824 */ /* 0x000fe200078e024c */
[----:B------:R-:W-:Y:S01]  /*0b30*/  LOP3.LUT R72, R15, R72, RZ, 0xfc, !PT ;  /* 0x000000480f487212 */ /* 0x000fe200078efcff */
[----:B------:R-:W-:Y:S01]  /*0b40*/  IMAD R2, R2, R21, RZ ;  /* 0x0000001502027224 */ /* 0x000fe200078e02ff */
[----:B------:R-:W-:Y:S01]  /*0b50*/  IADD3 R75, P1, R76, R79, RZ ;  /* 0x0000004f4c4b7210 */ /* 0x000fe20007f3e0ff */
[----:B------:R-:W-:Y:S01]  /*0b60*/  IMAD R80, R3, 0x10, R78 ;  /* 0x0000001003507824 */ /* 0x000fe200078e024e */
[----:B--2---:R-:W-:Y:S01]  /*0b70*/  IADD3 R15, P4, P5, R13, UR4, R18 ;  /* 0x000000040d0f7c10 */ /* 0x004fe2000fd9e012 */
[----:B------:R-:W-:Y:S01]  /*0b80*/  IMAD R12, R12, R21, RZ ;  /* 0x000000150c0c7224 */ /* 0x000fe200078e02ff */
[----:B------:R-:W-:Y:S01]  /*0b90*/  SHF.R.S32.HI R14, RZ, 0x1f, R13 ;  /* 0x0000001fff0e7819 */ /* 0x000fe2000001140d */
[----:B------:R-:W-:Y:S01]  /*0ba0*/  IMAD R18, R21, 0x10, R2 ;  /* 0x0000001015127824 */ /* 0x000fe200078e0202 */
[-C--:B------:R-:W-:Y:S01]  /*0bb0*/  IADD3 R73, P0, R74, R79.reuse, RZ ;  /* 0x0000004f4a497210 */ /* 0x080fe20007f1e0ff */
[----:B------:R-:W-:Y:S01]  /*0bc0*/  UIADD3 UR4, UR7, 0x2000, URZ ;  /* 0x0000200007047890 */ /* 0x000fe2000fffe03f */
[----:B------:R-:W-:-:S02]  /*0bd0*/  IADD3 R77, P2, R78, R79, RZ ;  /* 0x0000004f4e4d7210 */ /* 0x000fc40007f5e0ff */
[----:B------:R-:W-:Y:S02]  /*0be0*/  CS2R R60, SRZ ;  /* 0x00000000003c7805 */ /* 0x000fe4000001ff00 */
[----:B------:R-:W-:Y:S01]  /*0bf0*/  IADD3 R79, P3, R80, R79, RZ ;  /* 0x0000004f504f7210 */ /* 0x000fe20007f7e0ff */
[----:B------:R-:W-:Y:S01]  /*0c00*/  USHF.R.U32.HI UR4, URZ, 0x4, UR4 ;  /* 0x000000043f047899 */ /* 0x000fe20008011604 */
[----:B------:R-:W-:Y:S02]  /*0c10*/  LEA.HI.X.SX32 R76, R76, R17, 0x1, P1 ;  /* 0x000000114c4c7211 */ /* 0x000fe400008f0eff */
[----:B------:R-:W-:Y:S02]  /*0c20*/  CS2R R62, SRZ ;  /* 0x00000000003e7805 */ /* 0x000fe4000001ff00 */
[----:B------:R-:W-:Y:S01]  /*0c30*/  IADD3.X R13, R14, UR5, R19, P4, P5 ;  /* 0x000000050e0d7c10 */ /* 0x000fe2000a7ea413 */
[----:B------:R-:W-:Y:S01]  /*0c40*/  USGXT.U32 UR8, UR4, 0xe ;  /* 0x0000000e0408789a */ /* 0x000fe20008000000 */
[----:B------:R-:W-:-:S02]  /*0c50*/  IADD3 R93, P1, R11, R15, RZ ;  /* 0x0000000f0b5d7210 */ /* 0x000fc40007f3e0ff */
[----:B------:R-:W-:Y:S02]  /*0c60*/  CS2R R64, SRZ ;  /* 0x0000000000407805 */ /* 0x000fe4000001ff00 */
[-C--:B------:R-:W-:Y:S02]  /*0c70*/  LEA.HI.X.SX32 R74, R74, R17.reuse, 0x1, P0 ;  /* 0x000000114a4a7211 */ /* 0x080fe400000f0eff */
[----:B------:R-:W-:Y:S02]  /*0c80*/  CS2R R66, SRZ ;  /* 0x0000000000427805 */ /* 0x000fe4000001ff00 */
[-C--:B------:R-:W-:Y:S02]  /*0c90*/  LEA.HI.X.SX32 R78, R78, R17.reuse, 0x1, P2 ;  /* 0x000000114e4e7211 */ /* 0x080fe400010f0eff */
[----:B------:R-:W-:Y:S02]  /*0ca0*/  CS2R R68, SRZ ;  /* 0x0000000000447805 */ /* 0x000fe4000001ff00 */
[----:B------:R-:W-:Y:S01]  /*0cb0*/  LEA.HI.X.SX32 R80, R80, R17, 0x1, P3 ;  /* 0x0000001150507211 */ /* 0x000fe200018f0eff */
[----:B------:R-:W-:Y:S01]  /*0cc0*/  IMAD.MOV.U32 R17, RZ, RZ, 0x5410 ;  /* 0x00005410ff117424 */ /* 0x000fe200078e00ff */
[----:B------:R-:W-:-:S02]  /*0cd0*/  IADD3 R91, P0, R2, R15, RZ ;  /* 0x0000000f025b7210 */ /* 0x000fc40007f1e0ff */
[----:B------:R-:W-:Y:S02]  /*0ce0*/  CS2R R70, SRZ ;  /* 0x0000000000467805 */ /* 0x000fe4000001ff00 */
[-C--:B------:R-:W-:Y:S01]  /*0cf0*/  IADD3 R89, P3, R12, R15.reuse, RZ ;  /* 0x0000000f0c597210 */ /* 0x080fe20007f7e0ff */
[----:B------:R-:W-:Y:S01]  /*0d00*/  UMOV UR9, URZ ;  /* 0x0000003f00097c82 */ /* 0x000fe20008000000 */
[----:B------:R-:W-:Y:S01]  /*0d10*/  IADD3 R22, P2, R18, R15, RZ ;  /* 0x0000000f12167210 */ /* 0x000fe20007f5e0ff */
[----:B------:R-:W-:Y:S01]  /*0d20*/  UIADD3.64 UR22, UR8, -UR10, URZ ;  /* 0x8000000a08167297 */ /* 0x000fe2000fffe03f */
[-C--:B------:R-:W-:Y:S01]  /*0d30*/  LEA.HI.X.SX32 R20, R11, R13.reuse, 0x1, P1 ;  /* 0x0000000d0b147211 */ /* 0x080fe200008f0eff */
[----:B------:R-:W-:Y:S01]  /*0d40*/  UMOV UR5, URZ ;  /* 0x0000003f00057c82 */ /* 0x000fe20008000000 */
[--C-:B------:R-:W-:Y:S01]  /*0d50*/  SHF.R.S32.HI R11, RZ, 0x7, R10.reuse ;  /* 0x00000007ff0b7819 */ /* 0x100fe2000001140a */
[----:B------:R-:W-:Y:S01]  /*0d60*/  UMOV UR6, URZ ;  /* 0x0000003f00067c82 */ /* 0x000fe20008000000 */
[-C--:B------:R-:W-:Y:S01]  /*0d70*/  LEA.HI.X.SX32 R21, R2, R13.reuse, 0x1, P0 ;  /* 0x0000000d02157211 */ /* 0x080fe200000f0eff */
[----:B------:R-:W-:Y:S01]  /*0d80*/  UMOV UR4, URZ ;  /* 0x0000003f00047c82 */ /* 0x000fe20008000000 */
[-C--:B------:R-:W-:Y:S01]  /*0d90*/  LEA.HI.X.SX32 R19, R12, R13.reuse, 0x1, P3 ;  /* 0x0000000d0c137211 */ /* 0x080fe200018f0eff */
[----:B------:R-:W-:Y:S01]  /*0da0*/  IMAD.MOV.U32 R12, RZ, RZ, RZ ;  /* 0x000000ffff0c7224 */ /* 0x000fe200078e00ff */
[----:B------:R-:W-:Y:S01]  /*0db0*/  LEA.HI.X.SX32 R18, R18, R13, 0x1, P2 ;  /* 0x0000000d12127211 */ /* 0x000fe200010f0eff */
[----:B------:R-:W-:Y:S01]  /*0dc0*/  ULDC UR11, c[0x0][0x238] ;  /* 0x00008e00000b7ab9 */ /* 0x000fe20000000800 */
[----:B------:R-:W-:-:S02]  /*0dd0*/  SHF.R.U32.HI R13, RZ, 0x3, R10 ;  /* 0x00000003ff0d7819 */ /* 0x000fc4000001160a */
[----:B------:R-:W-:Y:S02]  /*0de0*/  SGXT R11, R11, 0x1 ;  /* 0x000000010b0b781a */ /* 0x000fe40000000200 */
[C---:B------:R-:W-:Y:S02]  /*0df0*/  LOP3.LUT P1, RZ, R10.reuse, 0x1, RZ, 0xc0, !PT ;  /* 0x000000010aff7812 */ /* 0x040fe4000782c0ff */
[----:B------:R-:W-:Y:S02]  /*0e00*/  LOP3.LUT R13, R13, 0x30, RZ, 0xc0, !PT ;  /* 0x000000300d0d7812 */ /* 0x000fe400078ec0ff */
[----:B------:R-:W-:Y:S02]  /*0e10*/  LOP3.LUT R11, R11, 0x90, RZ, 0xc0, !PT ;  /* 0x000000900b0b7812 */ /* 0x000fe400078ec0ff */
[----:B------:R-:W-:Y:S02]  /*0e20*/  LOP3.LUT P0, RZ, R10, 0x2, RZ, 0xc0, !PT ;  /* 0x000000020aff7812 */ /* 0x000fe4000780c0ff */
[----:B------:R-:W-:Y:S01]  /*0e30*/  P2R R2, PR, RZ, 0x2 ;  /* 0x00000002ff027803 */ /* 0x000fe20000000000 */
[----:B------:R-:W-:Y:S01]  /*0e40*/  IMAD.MOV.U32 R2, RZ, RZ, -0x800000 ;  /* 0xff800000ff027424 */ /* 0x000fe200078e00ff */
[----:B------:R-:W-:-:S02]  /*0e50*/  LOP3.LUT R15, R13, 0x1ff, R10, 0x78, !PT ;  /* 0x000001ff0d0f7812 */ /* 0x000fc400078e780a */
[----:B------:R-:W-:Y:S02]  /*0e60*/  LOP3.LUT R14, R11, 0x17f, R10, 0x78, !PT ;  /* 0x0000017f0b0e7812 */ /* 0x000fe400078e780a */
[----:B------:R-:W-:Y:S02]  /*0e70*/  LOP3.LUT R87, R0, 0x6, RZ, 0xc0, !PT ;  /* 0x0000000600577812 */ /* 0x000fe400078ec0ff */
[----:B------:R-:W-:Y:S02]  /*0e80*/  SEL R17, R17, 0x1054, !P0 ;  /* 0x0000105411117807 */ /* 0x000fe40004000000 */
[----:B------:R-:W-:Y:S02]  /*0e90*/  SEL R16, R16, 0x3276, !P0 ;  /* 0x0000327610107807 */ /* 0x000fe40004000000 */
[----:B------:R-:W-:Y:S02]  /*0ea0*/  LOP3.LUT R13, R23, 0x8, RZ, 0xfc, !PT ;  /* 0x00000008170d7812 */ /* 0x000fe400078efcff */
[----:B------:R-:W-:-:S07]  /*0eb0*/  LOP3.LUT R11, R72, 0x1, RZ, 0x3c, !PT ;  /* 0x00000001480b7812 */ /* 0x000fce00078e3cff */
.L_x_1:
[----:B------:R-:W-:Y:S02]  /*0ec0*/  SHF.R.S32.HI R31, RZ, 0x1f, R12 ;  /* 0x0000001fff1f7819 */ /* 0x000fe4000001140c */
[C---:B------:R-:W-:Y:S02]  /*0ed0*/  IADD3 R24, P0, R12.reuse, R73, RZ ;  /* 0x000000490c187210 */ /* 0x040fe40007f1e0ff */
[C---:B------:R-:W-:Y:S02]  /*0ee0*/  IADD3 R26, P1, R12.reuse, R75, RZ ;  /* 0x0000004b0c1a7210 */ /* 0x040fe40007f3e0ff */
[C---:B------:R-:W-:Y:S01]  /*0ef0*/  IADD3 R28, P2, R12.reuse, R77, RZ ;  /* 0x0000004d0c1c7210 */ /* 0x040fe20007f5e0ff */
[C---:B------:R-:W-:Y:S01]  /*0f00*/  IMAD.X R25, R31.reuse, 0x1, R74, P0 ;  /* 0x000000011f197824 */ /* 0x040fe200000e064a */
[----:B------:R-:W-:Y:S01]  /*0f10*/  IADD3 R30, P0, R12, R79, RZ ;  /* 0x0000004f0c1e7210 */ /* 0x000fe20007f1e0ff */
[C---:B------:R-:W-:Y:S02]  /*0f20*/  IMAD.X R27, R31.reuse, 0x1, R76, P1 ;  /* 0x000000011f1b7824 */ /* 0x040fe400008e064c */
[----:B------:R-:W-:-:S02]  /*0f30*/  IMAD.X R29, R31, 0x1, R78, P2 ;  /* 0x000000011f1d7824 */ /* 0x000fc400010e064e */
[----:B------:R-:W-:Y:S01]  /*0f40*/  IMAD.X R31, R31, 0x1, R80, P0 ;  /* 0x000000011f1f7824 */ /* 0x000fe200000e0650 */
[----:B------:R-:W2:Y:S04]  /*0f50*/  LDG.E.U8 R25, desc[UR20][R24.64] ;  /* 0x0000001418197981 */ /* 0x000ea8000c1e1100 */
[----:B------:R-:W3:Y:S04]  /*0f60*/  LDG.E.U8 R27, desc[UR20][R26.64] ;  /* 0x000000141a1b7981 */ /* 0x000ee8000c1e1100 */
[----:B------:R-:W4:Y:S04]  /*0f70*/  LDG.E.U8 R29, desc[UR20][R28.64] ;  /* 0x000000141c1d7981 */ /* 0x000f28000c1e1100 */
[----:B------:R-:W5:Y:S01]  /*0f80*/  LDG.E.U8 R31, desc[UR20][R30.64] ;  /* 0x000000141e1f7981 */ /* 0x000f62000c1e1100 */
[----:B------:R-:W-:Y:S01]  /*0f90*/  USHF.R.S32.HI UR10, URZ, 0x1f, UR4 ;  /* 0x0000001f3f0a7899 */ /* 0x000fe20008011404 */
[----:B------:R-:W-:Y:S01]  /*0fa0*/  BAR.SYNC.DEFER_BLOCKING 0x0 ;  /* 0x0000000000007b1d */ /* 0x000fe20000010000 */
[----:B------:R-:W-:-:S02]  /*0fb0*/  IADD3 R32, P0, R91, UR4, RZ ;  /* 0x000000045b207c10 */ /* 0x000fc4000ff1e0ff */
[----:B------:R-:W-:Y:S02]  /*0fc0*/  IADD3 R96, P2, R22, UR4, RZ ;  /* 0x0000000416607c10 */ /* 0x000fe4000ff5e0ff */
[----:B------:R-:W-:Y:S02]  /*0fd0*/  IADD3.X R33, R21, UR10, RZ, P0, !PT ;  /* 0x0000000a15217c10 */ /* 0x000fe400087fe4ff */
[----:B------:R-:W-:Y:S02]  /*0fe0*/  IADD3.X R97, R18, UR10, RZ, P2, !PT ;  /* 0x0000000a12617c10 */ /* 0x000fe400097fe4ff */
[----:B------:R-:W-:Y:S02]  /*0ff0*/  IADD3 R94, P1, R93, UR4, RZ ;  /* 0x000000045d5e7c10 */ /* 0x000fe4000ff3e0ff */
[----:B------:R-:W-:Y:S02]  /*1000*/  IADD3 R98, P0, R89, UR4, RZ ;  /* 0x0000000459627c10 */ /* 0x000fe4000ff1e0ff */
[----:B------:R-:W-:-:S02]  /*1010*/  IADD3.X R95, R20, UR10, RZ, P1, !PT ;  /* 0x0000000a145f7c10 */ /* 0x000fc40008ffe4ff */
[----:B------:R-:W-:Y:S01]  /*1020*/  IADD3.X R99, R19, UR10, RZ, P0, !PT ;  /* 0x0000000a13637c10 */ /* 0x000fe200087fe4ff */
[----:B------:R-:W-:-:S04]  /*1030*/  USHF.L.U32 UR10, UR17, 0x5, URZ ;  /* 0x00000005110a7899 */ /* 0x000fc8000800063f */
[----:B------:R-:W-:-:S04]  /*1040*/  ULOP3.LUT UR10, UR10, 0x180, URZ, 0xc0, !UPT ;  /* 0x000001800a0a7892 */ /* 0x000fc8000f8ec03f */
[----:B------:R-:W-:-:S04]  /*1050*/  ULEA.HI UR10, UR7, UR10, URZ, 0x1c ;  /* 0x0000000a070a7291 */ /* 0x000fc8000f8fe03f */
[----:B------:R-:W-:Y:S01]  /*1060*/  ULOP3.LUT UR12, UR10, 0x3fff, URZ, 0xc0, !UPT ;  /* 0x00003fff0a0c7892 */ /* 0x000fe2000f8ec03f */
[----:B------:R-:W-:Y:S01]  /*1070*/  UMOV UR14, UR8 ;  /* 0x00000008000e7c82 */ /* 0x000fe20008000000 */
[----:B------:R-:W-:Y:S01]  /*1080*/  UMOV UR15, 0xc0000010 ;  /* 0xc0000010000f7882 */ /* 0x000fe20000000000 */
[----:B------:R-:W-:Y:S01]  /*1090*/  UMOV UR13, 0xc0000010 ;  /* 0xc0000010000d7882 */ /* 0x000fe20000000000 */
[----:B--2---:R-:W-:Y:S04]  /*10a0*/  STS.U8 [R14+UR7+0x2000], R25 ;  /* 0x002000190e007988 */ /* 0x004fe80008000007 */
[----:B---3--:R-:W-:Y:S04]  /*10b0*/  STS.U8 [R14+UR7+0x2200], R27 ;  /* 0x0022001b0e007988 */ /* 0x008fe80008000007 */
[----:B----4-:R-:W-:Y:S04]  /*10c0*/  STS.U8 [R14+UR7+0x2400], R29 ;  /* 0x0024001d0e007988 */ /* 0x010fe80008000007 */
[----:B-----5:R0:W-:Y:S01]  /*10d0*/  STS.U8 [R14+UR7+0x2600], R31 ;  /* 0x0026001f0e007988 */ /* 0x0201e20008000007 */
[----:B------:R1:W-:Y:S06]  /*10e0*/  MEMBAR.ALL.CTA ;  /* 0x0000000000007992 */ /* 0x0003ec0000008000 */
[----:B-1----:R-:W1:Y:S02]  /*10f0*/  FENCE.VIEW.ASYNC.S ;  /* 0x00000000000073c6 */ /* 0x002e640000000000 */
[----:B-1----:R-:W-:Y:S06]  /*1100*/  BAR.SYNC.DEFER_BLOCKING 0x0 ;  /* 0x0000000000007b1d */ /* 0x002fec0000010000 */
[----:B------:R0:W2:Y:S04]  /*1110*/  LDG.E.U8 R88, desc[UR20][R32.64] ;  /* 0x0000001420587981 */ /* 0x0000a8000c1e1100 */
[----:B------:R-:W3:Y:S04]  /*1120*/  LDG.E.U8 R96, desc[UR20][R96.64] ;  /* 0x0000001460607981 */ /* 0x000ee8000c1e1100 */
[----:B------:R-:W4:Y:S04]  /*1130*/  LDG.E.U8 R94, desc[UR20][R94.64] ;  /* 0x000000145e5e7981 */ /* 0x000f28000c1e1100 */
[----:B------:R-:W5:Y:S01]  /*1140*/  LDG.E.U8 R98, desc[UR20][R98.64] ;  /* 0x0000001462627981 */ /* 0x000f62000c1e1100 */
[----:B0-----:R-:W-:-:S06]  /*1150*/  WARPGROUP.ARRIVE ;  /* 0x00000000000079c5 */ /* 0x001fcc0000000000 */
[----:B------:R-:W-:Y:S01]  /*1160*/  QGMMA.64x64x32.F32.E4M3.E4M3 R24, gdesc[UR12], RZ, !UPT, gsb0 ;  /* 0x00e000000c1879f3 */ /* 0x000fe2000c0008ff */
[----:B------:R-:W-:-:S04]  /*1170*/  IADD3 R86, P0, R87, UR5, RZ ;  /* 0x0000000557567c10 */ /* 0x000fc8000ff1e0ff */
[----:B------:R-:W-:-:S04]  /*1180*/  IADD3 R84, P2, R86, 0x9, RZ ;  /* 0x0000000956547810 */ /* 0x000fc80007f5e0ff */
[C---:B------:R-:W-:Y:S02]  /*1190*/  ISETP.GT.U32.AND P1, PT, R84.reuse, R23, PT ;  /* 0x000000175400720c */ /* 0x040fe40003f24070 */
[----:B------:R-:W-:Y:S01]  /*11a0*/  ISETP.GT.U32.AND P5, PT, R84, R13, PT ;  /* 0x0000000d5400720c */ /* 0x000fe20003fa4070 */
[----:B------:R-:W-:-:S04]  /*11b0*/  IMAD.X R84, RZ, RZ, UR6, P0 ;  /* 0x00000006ff547e24 */ /* 0x000fc800080e06ff */
[----:B------:R-:W-:-:S05]  /*11c0*/  IMAD.X R90, RZ, RZ, R84, P2 ;  /* 0x000000ffff5a7224 */ /* 0x000fca00010e0654 */
[C---:B------:R-:W-:Y:S02]  /*11d0*/  ISETP.GT.U32.AND.EX P1, PT, R90.reuse, RZ, PT, P1 ;  /* 0x000000ff5a00720c */ /* 0x040fe40003f24110 */
[----:B------:R-:W-:Y:S01]  /*11e0*/  ISETP.GT.U32.AND.EX P5, PT, R90, RZ, PT, P5 ;  /* 0x000000ff5a00720c */ /* 0x000fe20003fa4150 */
[----:B------:R-:W-:Y:S02]  /*11f0*/  WARPGROUP.DEPBAR.LE gsb0, 0x0 ;  /* 0x00008000000079c5 */ /* 0x000fe40000010000 */
[----:B------:R-:W-:Y:S01]  /*1200*/  BAR.SYNC.DEFER_BLOCKING 0x0 ;  /* 0x0000000000007b1d */ /* 0x000fe20000010000 */
[----:B------:R-:W-:-:S05]  /*1210*/  FMUL R29, R29, UR11 ;  /* 0x0000000b1d1d7c20 */ /* 0x000fca0008400000 */
[----:B------:R-:W-:Y:S01]  /*1220*/  FSEL R29, R29, -INF , !P1 ;  /* 0xff8000001d1d7808 */ /* 0x000fe20004800000 */
[----:B------:R-:W-:Y:S01]  /*1230*/  FMUL R50, R50, UR11 ;  /* 0x0000000b32327c20 */ /* 0x000fe20008400000 */
[----:B------:R-:W-:Y:S01]  /*1240*/  LOP3.LUT R100, R86, 0x38, RZ, 0xfc, !PT ;  /* 0x0000003856647812 */ /* 0x000fe200078efcff */
[----:B------:R-:W-:Y:S01]  /*1250*/  FMUL R54, R54, UR11 ;  /* 0x0000000b36367c20 */ /* 0x000fe20008400000 */
[----:B------:R-:W-:Y:S01]  /*1260*/  FMUL R24, R24, UR11 ;  /* 0x0000000b18187c20 */ /* 0x000fe20008400000 */
[----:B------:R-:W-:Y:S01]  /*1270*/  FMUL R28, R28, UR11 ;  /* 0x0000000b1c1c7c20 */ /* 0x000fe20008400000 */
[----:B------:R-:W-:Y:S01]  /*1280*/  FMUL R26, R26, UR11 ;  /* 0x0000000b1a1a7c20 */ /* 0x000fe20008400000 */
[----:B------:R-:W-:Y:S01]  /*1290*/  FMUL R27, R27, UR11 ;  /* 0x0000000b1b1b7c20 */ /* 0x000fe20008400000 */
[C---:B------:R-:W-:Y:S01]  /*12a0*/  LOP3.LUT R104, R86.reuse, 0x39, RZ, 0xfc, !PT ;  /* 0x0000003956687812 */ /* 0x040fe200078efcff */
[----:B--2---:R0:W-:Y:S02]  /*12b0*/  STS.U8 [R15+UR7+0x2000], R88 ;  /* 0x002000580f007988 */ /* 0x0041e40008000007 */
[----:B0-----:R-:W-:-:S04]  /*12c0*/  IADD3 R88, P0, R86, 0x10, RZ ;  /* 0x0000001056587810 */ /* 0x001fc80007f1e0ff */
[C---:B------:R-:W-:Y:S02]  /*12d0*/  ISETP.GT.U32.AND P2, PT, R88.reuse, R23, PT ;  /* 0x000000175800720c */ /* 0x040fe40003f44070 */
[----:B------:R-:W-:Y:S01]  /*12e0*/  ISETP.GT.U32.AND P4, PT, R88, R13, PT ;  /* 0x0000000d5800720c */ /* 0x000fe20003f84070 */
[----:B------:R-:W-:-:S05]  /*12f0*/  IMAD.X R88, RZ, RZ, R84, P0 ;  /* 0x000000ffff587224 */ /* 0x000fca00000e0654 */
[C---:B------:R-:W-:Y:S02]  /*1300*/  ISETP.GT.U32.AND.EX P2, PT, R88.reuse, RZ, PT, P2 ;  /* 0x000000ff5800720c */ /* 0x040fe40003f44120 */
[----:B------:R-:W-:Y:S02]  /*1310*/  ISETP.GT.U32.AND.EX P4, PT, R88, RZ, PT, P4 ;  /* 0x000000ff5800720c */ /* 0x000fe40003f84140 */
[----:B------:R-:W-:-:S04]  /*1320*/  IADD3 R88, P3, R86, 0x11, RZ ;  /* 0x0000001156587810 */ /* 0x000fc80007f7e0ff */
[C---:B------:R-:W-:Y:S01]  /*1330*/  ISETP.GT.U32.AND P0, PT, R88.reuse, R23, PT ;  /* 0x000000175800720c */ /* 0x040fe20003f04070 */
[----:B------:R-:W-:Y:S01]  /*1340*/  IMAD.X R90, RZ, RZ, R84, P3 ;  /* 0x000000ffff5a7224 */ /* 0x000fe200018e0654 */
[----:B------:R-:W-:Y:S01]  /*1350*/  ISETP.GT.U32.AND P3, PT, R88, R13, PT ;  /* 0x0000000d5800720c */ /* 0x000fe20003f64070 */
[----:B------:R-:W-:Y:S01]  /*1360*/  FMUL R88, R31, UR11 ;  /* 0x0000000b1f587c20 */ /* 0x000fe20008400000 */
[----:B------:R-:W-:Y:S02]  /*1370*/  FMUL R31, R32, UR11 ;  /* 0x0000000b201f7c20 */ /* 0x000fe40008400000 */
[C---:B------:R-:W-:Y:S02]  /*1380*/  ISETP.GT.U32.AND.EX P0, PT, R90.reuse, RZ, PT, P0 ;  /* 0x000000ff5a00720c */ /* 0x040fe40003f04100 */
[----:B------:R-:W-:Y:S02]  /*1390*/  ISETP.GT.U32.AND.EX P3, PT, R90, RZ, PT, P3 ;  /* 0x000000ff5a00720c */ /* 0x000fe40003f64130 */
[----:B------:R-:W-:-:S02]  /*13a0*/  IADD3 R90, P1, R86, 0x18, RZ ;  /* 0x00000018565a7810 */ /* 0x000fc40007f3e0ff */
[----:B------:R-:W-:Y:S02]  /*13b0*/  FSEL R88, R88, -INF , !P5 ;  /* 0xff80000058587808 */ /* 0x000fe40006800000 */
[C---:B------:R-:W-:Y:S01]  /*13c0*/  ISETP.GT.U32.AND P5, PT, R90.reuse, R23, PT ;  /* 0x000000175a00720c */ /* 0x040fe20003fa4070 */
[----:B------:R-:W-:Y:S01]  /*13d0*/  IMAD.X R92, RZ, RZ, R84, P1 ;  /* 0x000000ffff5c7224 */ /* 0x000fe200008e0654 */
[----:B------:R-:W-:Y:S01]  /*13e0*/  ISETP.GT.U32.AND P1, PT, R90, R13, PT ;  /* 0x0000000d5a00720c */ /* 0x000fe20003f24070 */
[----:B------:R-:W-:Y:S01]  /*13f0*/  FMUL R90, R34, UR11 ;  /* 0x0000000b225a7c20 */ /* 0x000fe20008400000 */
[----:B------:R-:W-:Y:S02]  /*1400*/  FSEL R31, R31, -INF , !P2 ;  /* 0xff8000001f1f7808 */ /* 0x000fe40005000000 */
[----:B------:R-:W-:Y:S02]  /*1410*/  IADD3 R32, P2, R86, 0x19, RZ ;  /* 0x0000001956207810 */ /* 0x000fe40007f5e0ff */
[----:B------:R-:W-:-:S02]  /*1420*/  FSEL R90, R90, -INF , !P4 ;  /* 0xff8000005a5a7808 */ /* 0x000fc40006000000 */
[C---:B------:R-:W-:Y:S01]  /*1430*/  ISETP.GT.U32.AND P4, PT, R32.reuse, R23, PT ;  /* 0x000000172000720c */ /* 0x040fe20003f84070 */
[----:B------:R-:W-:Y:S01]  /*1440*/  IMAD.X R34, RZ, RZ, R84, P2 ;  /* 0x000000ffff227224 */ /* 0x000fe200010e0654 */
[----:B------:R-:W-:Y:S01]  /*1450*/  ISETP.GT.U32.AND P2, PT, R32, R13, PT ;  /* 0x0000000d2000720c */ /* 0x000fe20003f44070 */
[----:B------:R-:W-:-:S03]  /*1460*/  FMUL R32, R33, UR11 ;  /* 0x0000000b21207c20 */ /* 0x000fc60008400000 */
[C---:B------:R-:W-:Y:S02]  /*1470*/  ISETP.GT.U32.AND.EX P4, PT, R34.reuse, RZ, PT, P4 ;  /* 0x000000ff2200720c */ /* 0x040fe40003f84140 */
[----:B------:R-:W-:Y:S02]  /*1480*/  ISETP.GT.U32.AND.EX P2, PT, R34, RZ, PT, P2 ;  /* 0x000000ff2200720c */ /* 0x000fe40003f44120 */
[----:B------:R-:W-:Y:S02]  /*1490*/  FSEL R32, R32, -INF , !P0 ;  /* 0xff80000020207808 */ /* 0x000fe40004000000 */
[----:B------:R-:W-:-:S05]  /*14a0*/  IADD3 R34, P0, R86, 0x8, RZ ;  /* 0x0000000856227810 */ /* 0x000fca0007f1e0ff */
[----:B------:R-:W-:Y:S01]  /*14b0*/  IMAD.X R33, RZ, RZ, R84, P0 ;  /* 0x000000ffff217224 */ /* 0x000fe200000e0654 */
[----:B------:R-:W-:Y:S02]  /*14c0*/  ISETP.GT.U32.AND P0, PT, R34, R23, PT ;  /* 0x000000172200720c */ /* 0x000fe40003f04070 */
[----:B------:R-:W-:Y:S02]  /*14d0*/  ISETP.GT.U32.AND.EX P5, PT, R92, RZ, PT, P5 ;  /* 0x000000ff5c00720c */ /* 0x000fe40003fa4150 */
[----:B------:R-:W-:Y:S01]  /*14e0*/  ISETP.GT.U32.AND.EX P0, PT, R33, RZ, PT, P0 ;  /* 0x000000ff2100720c */ /* 0x000fe20003f04100 */
[----:B------:R-:W-:Y:S01]  /*14f0*/  FMUL R33, R36, UR11 ;  /* 0x0000000b24217c20 */ /* 0x000fe20008400000 */
[----:B------:R-:W-:Y:S02]  /*1500*/  LOP3.LUT R34, R86, 0x21, RZ, 0xfc, !PT ;  /* 0x0000002156227812 */ /* 0x000fe400078efcff */
[----:B------:R-:W-:Y:S02]  /*1510*/  ISETP.GT.U32.AND.EX P1, PT, R92, RZ, PT, P1 ;  /* 0x000000ff5c00720c */ /* 0x000fe40003f24110 */
[----:B------:R-:W-:-:S02]  /*1520*/  FSEL R33, R33, -INF , !P5 ;  /* 0xff80000021217808 */ /* 0x000fc40006800000 */
[----:B------:R-:W-:Y:S01]  /*1530*/  ISETP.GT.U32.AND P5, PT, R34, R23, PT ;  /* 0x000000172200720c */ /* 0x000fe20003fa4070 */
[----:B------:R-:W-:Y:S01]  /*1540*/  FMUL R92, R35, UR11 ;  /* 0x0000000b235c7c20 */ /* 0x000fe20008400000 */
[----:B------:R-:W-:Y:S01]  /*1550*/  FMUL R35, R41, UR11 ;  /* 0x0000000b29237c20 */ /* 0x000fe20008400000 */
[----:B---3--:R0:W-:Y:S01]  /*1560*/  STS.U8 [R15+UR7+0x2400], R96 ;  /* 0x002400600f007988 */ /* 0x0081e20008000007 */
[----:B------:R-:W-:-:S04]  /*1570*/  ISETP.GT.U32.AND.EX P5, PT, R84, RZ, PT, P5 ;  /* 0x000000ff5400720c */ /* 0x000fc80003fa4150 */
[----:B------:R-:W-:Y:S02]  /*1580*/  FSEL R35, R35, -INF , !P5 ;  /* 0xff80000023237808 */ /* 0x000fe40006800000 */
[----:B0-----:R-:W-:-:S04]  /*1590*/  LOP3.LUT R96, R86, 0x30, RZ, 0xfc, !PT ;  /* 0x0000003056607812 */ /* 0x001fc800078efcff */
[----:B------:R-:W-:-:S04]  /*15a0*/  ISETP.GT.U32.AND P5, PT, R96, R13, PT ;  /* 0x0000000d6000720c */ /* 0x000fc80003fa4070 */
[----:B------:R-:W-:-:S04]  /*15b0*/  ISETP.GT.U32.AND.EX P5, PT, R84, RZ, PT, P5 ;  /* 0x000000ff5400720c */ /* 0x000fc80003fa4150 */
[----:B------:R-:W-:Y:S02]  /*15c0*/  FSEL R50, R50, -INF , !P5 ;  /* 0xff80000032327808 */ /* 0x000fe40006800000 */
[----:B------:R-:W-:-:S04]  /*15d0*/  ISETP.GT.U32.AND P5, PT, R100, R13, PT ;  /* 0x0000000d6400720c */ /* 0x000fc80003fa4070 */
[----:B------:R-:W-:Y:S02]  /*15e0*/  ISETP.GT.U32.AND.EX P5, PT, R84, RZ, PT, P5 ;  /* 0x000000ff5400720c */ /* 0x000fe40003fa4150 */
[----:B------:R-:W-:Y:S02]  /*15f0*/  FSEL R92, R92, -INF , !P3 ;  /* 0xff8000005c5c7808 */ /* 0x000fe40005800000 */
[----:B------:R-:W-:Y:S02]  /*1600*/  FSEL R54, R54, -INF , !P5 ;  /* 0xff80000036367808 */ /* 0x000fe40006800000 */
[----:B------:R-:W-:Y:S02]  /*1610*/  ISETP.GT.U32.AND P5, PT, R86, R23, PT ;  /* 0x000000175600720c */ /* 0x000fe40003fa4070 */
[----:B------:R-:W-:Y:S01]  /*1620*/  ISETP.GT.U32.AND P3, PT, R34, R13, PT ;  /* 0x0000000d2200720c */ /* 0x000fe20003f64070 */
[----:B------:R-:W-:Y:S01]  /*1630*/  FMUL R34, R37, UR11 ;  /* 0x0000000b25227c20 */ /* 0x000fe20008400000 */
[----:B------:R-:W-:Y:S01]  /*1640*/  ISETP.GT.U32.AND.EX P5, PT, R84, RZ, PT, P5 ;  /* 0x000000ff5400720c */ /* 0x000fe20003fa4150 */
[----:B------:R-:W-:Y:S01]  /*1650*/  FMUL R37, R30, UR11 ;  /* 0x0000000b1e257c20 */ /* 0x000fe20008400000 */
[----:B------:R-:W-:Y:S01]  /*1660*/  FMUL R36, R38, UR11 ;  /* 0x0000000b26247c20 */ /* 0x000fe20008400000 */
[----:B------:R-:W-:-:S02]  /*1670*/  LOP3.LUT R38, R86, 0x28, RZ, 0xfc, !PT ;  /* 0x0000002856267812 */ /* 0x000fc400078efcff */
[----:B------:R-:W-:Y:S02]  /*1680*/  FSEL R30, R24, -INF , !P5 ;  /* 0xff800000181e7808 */ /* 0x000fe40006800000 */
[----:B------:R-:W-:Y:S02]  /*1690*/  FSEL R24, R37, -INF , !P5 ;  /* 0xff80000025187808 */ /* 0x000fe40006800000 */
[----:B------:R-:W-:Y:S02]  /*16a0*/  FSEL R36, R36, -INF , !P1 ;  /* 0xff80000024247808 */ /* 0x000fe40004800000 */
[----:B------:R-:W-:Y:S02]  /*16b0*/  FSEL R34, R34, -INF , !P4 ;  /* 0xff80000022227808 */ /* 0x000fe40006000000 */
[----:B------:R-:W-:Y:S02]  /*16c0*/  ISETP.GE.U32.AND P5, PT, R86, R23, PT ;  /* 0x000000175600720c */ /* 0x000fe40003fa6070 */
[----:B------:R-:W-:-:S02]  /*16d0*/  ISETP.GT.U32.AND P1, PT, R38, R13, PT ;  /* 0x0000000d2600720c */ /* 0x000fc40003f24070 */
[----:B------:R-:W-:Y:S01]  /*16e0*/  ISETP.GT.U32.AND P4, PT, R38, R23, PT ;  /* 0x000000172600720c */ /* 0x000fe20003f84070 */
[----:B------:R-:W-:Y:S01]  /*16f0*/  FMUL R38, R39, UR11 ;  /* 0x0000000b27267c20 */ /* 0x000fe20008400000 */
[----:B------:R-:W-:Y:S01]  /*1700*/  FMUL R39, R25, UR11 ;  /* 0x0000000b19277c20 */ /* 0x000fe20008400000 */
[----:B------:R-:W-:Y:S01]  /*1710*/  ISETP.GE.U32.AND.EX P5, PT, R84, RZ, PT, P5 ;  /* 0x000000ff5400720c */ /* 0x000fe20003fa6150 */
[----:B----4-:R0:W-:Y:S03]  /*1720*/  STS.U8 [R15+UR7+0x2200], R94 ;  /* 0x0022005e0f007988 */ /* 0x0101e60008000007 */
[----:B------:R-:W-:Y:S02]  /*1730*/  FSEL R39, R39, -INF , !P5 ;  /* 0xff80000027277808 */ /* 0x000fe40006800000 */
[----:B------:R-:W-:Y:S02]  /*1740*/  ISETP.GT.U32.AND P5, PT, R86, R13, PT ;  /* 0x0000000d5600720c */ /* 0x000fe40003fa4070 */
[----:B------:R-:W-:-:S02]  /*1750*/  FSEL R38, R38, -INF , !P2 ;  /* 0xff80000026267808 */ /* 0x000fc40005000000 */
[----:B------:R-:W-:Y:S02]  /*1760*/  ISETP.GT.U32.AND.EX P5, PT, R84, RZ, PT, P5 ;  /* 0x000000ff5400720c */ /* 0x000fe40003fa4150 */
[----:B0-----:R-:W-:Y:S02]  /*1770*/  LOP3.LUT R94, R86, 0x29, RZ, 0xfc, !PT ;  /* 0x00000029565e7812 */ /* 0x001fe400078efcff */
[----:B------:R-:W-:Y:S02]  /*1780*/  FSEL R28, R28, -INF , !P0 ;  /* 0xff8000001c1c7808 */ /* 0x000fe40004000000 */
[C---:B------:R-:W-:Y:S02]  /*1790*/  ISETP.GT.U32.AND P2, PT, R94.reuse, R13, PT ;  /* 0x0000000d5e00720c */ /* 0x040fe40003f44070 */
[----:B------:R-:W-:Y:S01]  /*17a0*/  ISETP.GT.U32.AND P0, PT, R94, R23, PT ;  /* 0x000000175e00720c */ /* 0x000fe20003f04070 */
[----:B------:R-:W-:Y:S01]  /*17b0*/  FMUL R94, R43, UR11 ;  /* 0x0000000b2b5e7c20 */ /* 0x000fe20008400000 */
[----:B------:R-:W-:-:S02]  /*17c0*/  FSEL R102, R26, -INF , !P5 ;  /* 0xff8000001a667808 */ /* 0x000fc40006800000 */
[----:B------:R-:W-:Y:S02]  /*17d0*/  ISETP.GT.U32.AND.EX P3, PT, R84, RZ, PT, P3 ;  /* 0x000000ff5400720c */ /* 0x000fe40003f64130 */
[----:B------:R-:W-:Y:S02]  /*17e0*/  ISETP.GE.U32.AND P5, PT, R86, R13, PT ;  /* 0x0000000d5600720c */ /* 0x000fe40003fa6070 */
[----:B------:R-:W-:Y:S02]  /*17f0*/  FSEL R94, R94, -INF , !P3 ;  /* 0xff8000005e5e7808 */ /* 0x000fe40005800000 */
[----:B------:R-:W-:Y:S02]  /*1800*/  ISETP.GE.U32.AND.EX P5, PT, R84, RZ, PT, P5 ;  /* 0x000000ff5400720c */ /* 0x000fe40003fa6150 */
[----:B------:R-:W-:Y:S01]  /*1810*/  ISETP.GT.U32.AND P3, PT, R96, R23, PT ;  /* 0x000000176000720c */ /* 0x000fe20003f64070 */
[----:B------:R-:W-:Y:S01]  /*1820*/  FMUL R96, R46, UR11 ;  /* 0x0000000b2e607c20 */ /* 0x000fe20008400000 */
[----:B-----5:R0:W-:Y:S01]  /*1830*/  STS.U8 [R15+UR7+0x2600], R98 ;  /* 0x002600620f007988 */ /* 0x0201e20008000007 */
[----:B------:R-:W-:Y:S01]  /*1840*/  ISETP.GT.U32.AND.EX P1, PT, R84, RZ, PT, P1 ;  /* 0x000000ff5400720c */ /* 0x000fe20003f24110 */
[----:B------:R-:W-:Y:S01]  /*1850*/  FMUL R46, R47, UR11 ;  /* 0x0000000b2f2e7c20 */ /* 0x000fe20008400000 */
[----:B------:R-:W-:-:S02]  /*1860*/  FSEL R27, R27, -INF , !P5 ;  /* 0xff8000001b1b7808 */ /* 0x000fc40006800000 */
[----:B------:R-:W-:Y:S01]  /*1870*/  ISETP.GT.U32.AND.EX P2, PT, R84, RZ, PT, P2 ;  /* 0x000000ff5400720c */ /* 0x000fe20003f44120 */
[----:B------:R-:W-:Y:S01]  /*1880*/  FMUL R26, R40, UR11 ;  /* 0x0000000b281a7c20 */ /* 0x000fe20008400000 */
[----:B------:R-:W-:Y:S01]  /*1890*/  FSEL R96, R96, -INF , !P1 ;  /* 0xff80000060607808 */ /* 0x000fe20004800000 */
[----:B------:R1:W-:Y:S06]  /*18a0*/  MEMBAR.ALL.CTA ;  /* 0x0000000000007992 */ /* 0x0003ec0000008000 */
[----:B-1----:R-:W1:Y:S01]  /*18b0*/  FENCE.VIEW.ASYNC.S ;  /* 0x00000000000073c6 */ /* 0x002e620000000000 */
[----:B0-----:R-:W-:-:S02]  /*18c0*/  LOP3.LUT R98, R86, 0x31, RZ, 0xfc, !PT ;  /* 0x0000003156627812 */ /* 0x001fc400078efcff */
[----:B------:R-:W-:Y:S02]  /*18d0*/  FMNMX R25, R102, R27, !PT ;  /* 0x0000001b66197209 */ /* 0x000fe40007800000 */
[----:B------:R-:W-:Y:S02]  /*18e0*/  ISETP.GT.U32.AND P1, PT, R98, R13, PT ;  /* 0x0000000d6200720c */ /* 0x000fe40003f24070 */
[----:B------:R-:W-:Y:S02]  /*18f0*/  FSEL R46, R46, -INF , !P2 ;  /* 0xff8000002e2e7808 */ /* 0x000fe40005000000 */
[----:B------:R-:W-:Y:S01]  /*1900*/  ISETP.GT.U32.AND P2, PT, R98, R23, PT ;  /* 0x000000176200720c */ /* 0x000fe20003f44070 */
[----:B------:R-:W-:Y:S01]  /*1910*/  FMUL R98, R51, UR11 ;  /* 0x0000000b33627c20 */ /* 0x000fe20008400000 */
[----:B------:R-:W-:Y:S02]  /*1920*/  ISETP.GT.U32.AND.EX P1, PT, R84, RZ, PT, P1 ;  /* 0x000000ff5400720c */ /* 0x000fe40003f24110 */
[----:B------:R-:W-:-:S02]  /*1930*/  FMNMX R25, R24, R25, !PT ;  /* 0x0000001918197209 */ /* 0x000fc40007800000 */
[----:B------:R-:W-:Y:S02]  /*1940*/  ISETP.GT.U32.AND P5, PT, R104, R13, PT ;  /* 0x0000000d6800720c */ /* 0x000fe40003fa4070 */
[----:B------:R-:W-:Y:S02]  /*1950*/  FSEL R98, R98, -INF , !P1 ;  /* 0xff80000062627808 */ /* 0x000fe40004800000 */
[----:B------:R-:W-:Y:S02]  /*1960*/  FMNMX R25, R88, R25, !PT ;  /* 0x0000001958197209 */ /* 0x000fe40007800000 */
[----:B------:R-:W-:Y:S01]  /*1970*/  ISETP.GT.U32.AND P1, PT, R100, R23, PT ;  /* 0x000000176400720c */ /* 0x000fe20003f24070 */
[----:B------:R-:W-:Y:S01]  /*1980*/  FMUL R100, R55, UR11 ;  /* 0x0000000b37647c20 */ /* 0x000fe20008400000 */
[----:B------:R-:W-:Y:S02]  /*1990*/  ISETP.GT.U32.AND.EX P5, PT, R84, RZ, PT, P5 ;  /* 0x000000ff5400720c */ /* 0x000fe40003fa4150 */
[----:B------:R-:W-:-:S02]  /*19a0*/  LOP3.LUT R86, R86, 0x20, RZ, 0xfc, !PT ;  /* 0x0000002056567812 */ /* 0x000fc400078efcff */
[----:B------:R-:W-:Y:S02]  /*19b0*/  FMNMX R25, R90, R25, !PT ;  /* 0x000000195a197209 */ /* 0x000fe40007800000 */
[----:B------:R-:W-:Y:S02]  /*19c0*/  FSEL R100, R100, -INF , !P5 ;  /* 0xff80000064647808 */ /* 0x000fe40006800000 */
[----:B------:R-:W-:Y:S02]  /*19d0*/  ISETP.GT.U32.AND P5, PT, R86, R13, PT ;  /* 0x0000000d5600720c */ /* 0x000fe40003fa4070 */
[----:B------:R-:W-:Y:S01]  /*19e0*/  FMNMX R25, R92, R25, !PT ;  /* 0x000000195c197209 */ /* 0x000fe20007800000 */
[----:B------:R-:W-:Y:S01]  /*19f0*/  FMUL R40, R42, UR11 ;  /* 0x0000000b2a287c20 */ /* 0x000fe20008400000 */
[----:B------:R-:W-:Y:S02]  /*1a00*/  ISETP.GT.U32.AND.EX P5, PT, R84, RZ, PT, P5 ;  /* 0x000000ff5400720c */ /* 0x000fe40003fa4150 */
[----:B------:R-:W-:-:S02]  /*1a10*/  FMNMX R25, R36, R25, !PT ;  /* 0x0000001924197209 */ /* 0x000fc40007800000 */
[----:B------:R-:W-:Y:S02]  /*1a20*/  FSEL R40, R40, -INF , !P5 ;  /* 0xff80000028287808 */ /* 0x000fe40006800000 */
[----:B------:R-:W-:-:S04]  /*1a30*/  FMNMX R25, R38, R25, !PT ;  /* 0x0000001926197209 */ /* 0x000fc80007800000 */
[----:B------:R-:W-:-:S04]  /*1a40*/  FMNMX R25, R40, R25, !PT ;  /* 0x0000001928197209 */ /* 0x000fc80007800000 */
[----:B------:R-:W-:-:S04]  /*1a50*/  FMNMX R25, R94, R25, !PT ;  /* 0x000000195e197209 */ /* 0x000fc80007800000 */
[----:B------:R-:W-:-:S04]  /*1a60*/  FMNMX R25, R96, R25, !PT ;  /* 0x0000001960197209 */ /* 0x000fc80007800000 */
[----:B------:R-:W-:-:S04]  /*1a70*/  FMNMX R25, R46, R25, !PT ;  /* 0x000000192e197209 */ /* 0x000fc80007800000 */
[----:B------:R-:W-:-:S04]  /*1a80*/  FMNMX R25, R50, R25, !PT ;  /* 0x0000001932197209 */ /* 0x000fc80007800000 */
[----:B------:R-:W-:-:S04]  /*1a90*/  FMNMX R25, R98, R25, !PT ;  /* 0x0000001962197209 */ /* 0x000fc80007800000 */
[----:B------:R-:W-:-:S04]  /*1aa0*/  FMNMX R25, R54, R25, !PT ;  /* 0x0000001936197209 */ /* 0x000fc80007800000 */
[----:B------:R-:W-:-:S05]  /*1ab0*/  FMNMX R25, R100, R25, !PT ;  /* 0x0000001964197209 */ /* 0x000fca0007800000 */
[----:B-1----:R-:W0:Y:S02]  /*1ac0*/  SHFL.BFLY PT, R42, R25, 0x2, 0x1f ;  /* 0x0c401f00192a7f89 */ /* 0x002e2400000e0000 */
[----:B0-----:R-:W-:-:S05]  /*1ad0*/  FMNMX R42, R25, R42, !PT ;  /* 0x0000002a192a7209 */ /* 0x001fca0007800000 */
[----:B------:R-:W0:Y:S02]  /*1ae0*/  SHFL.BFLY PT, R37, R42, 0x1, 0x1f ;  /* 0x0c201f002a257f89 */ /* 0x000e2400000e0000 */
[----:B0-----:R-:W-:-:S04]  /*1af0*/  FMNMX R37, R42, R37, !PT ;  /* 0x000000252a257209 */ /* 0x001fc80007800000 */
[----:B------:R-:W-:-:S05]  /*1b00*/  FMNMX R37, R37, R2, !PT ;  /* 0x0000000225257209 */ /* 0x000fca0007800000 */
[--C-:B------:R-:W-:Y:S01]  /*1b10*/  FADD R102, R102, -R37.reuse ;  /* 0x8000002566667221 */ /* 0x100fe20000000000 */
[----:B------:R-:W-:-:S03]  /*1b20*/  FADD R27, R27, -R37 ;  /* 0x800000251b1b7221 */ /* 0x000fc60000000000 */
[----:B------:R-:W-:Y:S01]  /*1b30*/  FMUL R102, R102, 1.4426950216293334961 ;  /* 0x3fb8aa3b66667820 */ /* 0x000fe20000400000 */
[----:B------:R-:W-:-:S05]  /*1b40*/  FMUL R27, R27, 1.4426950216293334961 ;  /* 0x3fb8aa3b1b1b7820 */ /* 0x000fca0000400000 */
[----:B------:R-:W-:Y:S08]  /*1b50*/  MUFU.EX2 R102, R102 ;  /* 0x0000006600667308 */ /* 0x000ff00000000800 */
[----:B------:R-:W0:Y:S01]  /*1b60*/  MUFU.EX2 R27, R27 ;  /* 0x0000001b001b7308 */ /* 0x000e220000000800 */
[----:B------:R-:W-:-:S01]  /*1b70*/  FADD R24, R24, -R37 ;  /* 0x8000002518187221 */ /* 0x000fc20000000000 */
[----:B------:R-:W-:-:S03]  /*1b80*/  FADD R88, R88, -R37 ;  /* 0x8000002558587221 */ /* 0x000fc60000000000 */
[----:B------:R-:W-:Y:S01]  /*1b90*/  FMUL R41, R24, 1.4426950216293334961 ;  /* 0x3fb8aa3b18297820 */ /* 0x000fe20000400000 */
[----:B------:R-:W-:-:S05]  /*1ba0*/  FMUL R88, R88, 1.4426950216293334961 ;  /* 0x3fb8aa3b58587820 */ /* 0x000fca0000400000 */
[----:B------:R-:W1:Y:S01]  /*1bb0*/  MUFU.EX2 R41, R41 ;  /* 0x0000002900297308 */ /* 0x000e620000000800 */
[----:B0-----:R-:W-:-:S01]  /*1bc0*/  FADD R24, R102, R27 ;  /* 0x0000001b66187221 */ /* 0x001fc20000000000 */
[----:B------:R-:W-:Y:S02]  /*1bd0*/  F2FP.SATFINITE.E4M3.F32.PACK_AB_MERGE_C R25, R27, R102, RZ ;  /* 0x000000661b19723e */ /* 0x000fe400048070ff */
[----:B------:R-:W-:-:S04]  /*1be0*/  FMNMX R27, R30, R39, !PT ;  /* 0x000000271e1b7209 */ /* 0x000fc80007800000 */
[----:B------:R-:W0:Y:S01]  /*1bf0*/  MUFU.EX2 R88, R88 ;  /* 0x0000005800587308 */ /* 0x000e220000000800 */
[----:B------:R-:W-:-:S04]  /*1c00*/  FMNMX R42, R28, R27, !PT ;  /* 0x0000001b1c2a7209 */ /* 0x000fc80007800000 */
[----:B------:R-:W-:-:S04]  /*1c10*/  FMNMX R42, R29, R42, !PT ;  /* 0x0000002a1d2a7209 */ /* 0x000fc80007800000 */
[----:B------:R-:W-:Y:S02]  /*1c20*/  FMNMX R27, R31, R42, !PT ;  /* 0x0000002a1f1b7209 */ /* 0x000fe40007800000 */
[----:B------:R-:W-:Y:S02]  /*1c30*/  ISETP.GT.U32.AND P6, PT, R86, R23, PT ;  /* 0x000000175600720c */ /* 0x000fe40003fc4070 */
[----:B------:R-:W-:Y:S01]  /*1c40*/  FMNMX R42, R32, R27, !PT ;  /* 0x0000001b202a7209 */ /* 0x000fe20007800000 */
[----:B-1----:R-:W-:-:S01]  /*1c50*/  FADD R43, R41, R24 ;  /* 0x00000018292b7221 */ /* 0x002fc20000000000 */
[----:B------:R-:W-:Y:S02]  /*1c60*/  ISETP.GT.U32.AND.EX P6, PT, R84, RZ, PT, P6 ;  /* 0x000000ff5400720c */ /* 0x000fe40003fc4160 */
[----:B------:R-:W-:Y:S01]  /*1c70*/  FMNMX R27, R33, R42, !PT ;  /* 0x0000002a211b7209 */ /* 0x000fe20007800000 */
[----:B0-----:R-:W-:Y:S01]  /*1c80*/  FADD R55, R88, R43 ;  /* 0x0000002b58377221 */ /* 0x001fe20000000000 */
[----:B------:R-:W-:-:S02]  /*1c90*/  FSEL R26, R26, -INF , !P6 ;  /* 0xff8000001a1a7808 */ /* 0x000fc40007000000 */
[----:B------:R-:W-:Y:S01]  /*1ca0*/  FMNMX R43, R34, R27, !PT ;  /* 0x0000001b222b7209 */ /* 0x000fe20007800000 */
[----:B------:R-:W-:Y:S01]  /*1cb0*/  FMUL R27, R44, UR11 ;  /* 0x0000000b2c1b7c20 */ /* 0x000fe20008400000 */
[----:B------:R-:W-:Y:S02]  /*1cc0*/  ISETP.GT.U32.AND.EX P4, PT, R84, RZ, PT, P4 ;  /* 0x000000ff5400720c */ /* 0x000fe40003f84140 */
[----:B------:R-:W-:Y:S02]  /*1cd0*/  FMNMX R44, R26, R43, !PT ;  /* 0x0000002b1a2c7209 */ /* 0x000fe40007800000 */
[----:B------:R-:W-:Y:S01]  /*1ce0*/  F2FP.SATFINITE.E4M3.F32.PACK_AB_MERGE_C R24, R88, R41, RZ ;  /* 0x000000295818723e */ /* 0x000fe200048070ff */
[----:B------:R-:W-:Y:S01]  /*1cf0*/  FMUL R41, R45, UR11 ;  /* 0x0000000b2d297c20 */ /* 0x000fe20008400000 */
[----:B------:R-:W-:Y:S02]  /*1d00*/  ISETP.GT.U32.AND.EX P0, PT, R84, RZ, PT, P0 ;  /* 0x000000ff5400720c */ /* 0x000fe40003f04100 */
[----:B------:R-:W-:-:S02]  /*1d10*/  FSEL R27, R27, -INF , !P4 ;  /* 0xff8000001b1b7808 */ /* 0x000fc40006000000 */
[----:B------:R-:W-:Y:S01]  /*1d20*/  FMNMX R44, R35, R44, !PT ;  /* 0x0000002c232c7209 */ /* 0x000fe20007800000 */
[----:B------:R-:W-:Y:S01]  /*1d30*/  FMUL R42, R48, UR11 ;  /* 0x0000000b302a7c20 */ /* 0x000fe20008400000 */
[C---:B------:R-:W-:Y:S02]  /*1d40*/  ISETP.GT.U32.AND.EX P3, PT, R84.reuse, RZ, PT, P3 ;  /* 0x000000ff5400720c */ /* 0x040fe40003f64130 */
[----:B------:R-:W-:Y:S02]  /*1d50*/  FSEL R41, R41, -INF , !P0 ;  /* 0xff80000029297808 */ /* 0x000fe40004000000 */
[----:B------:R-:W-:Y:S01]  /*1d60*/  FMNMX R44, R27, R44, !PT ;  /* 0x0000002c1b2c7209 */ /* 0x000fe20007800000 */
[----:B------:R-:W-:Y:S01]  /*1d70*/  FMUL R43, R49, UR11 ;  /* 0x0000000b312b7c20 */ /* 0x000fe20008400000 */
[----:B------:R-:W-:Y:S02]  /*1d80*/  ISETP.GT.U32.AND.EX P2, PT, R84, RZ, PT, P2 ;  /* 0x000000ff5400720c */ /* 0x000fe40003f44120 */
[----:B------:R-:W-:-:S02]  /*1d90*/  FSEL R42, R42, -INF , !P3 ;  /* 0xff8000002a2a7808 */ /* 0x000fc40005800000 */
[----:B------:R-:W-:Y:S01]  /*1da0*/  FMNMX R45, R41, R44, !PT ;  /* 0x0000002c292d7209 */ /* 0x000fe20007800000 */
[----:B------:R-:W-:Y:S01]  /*1db0*/  FMUL R44, R52, UR11 ;  /* 0x0000000b342c7c20 */ /* 0x000fe20008400000 */
[----:B------:R-:W-:Y:S02]  /*1dc0*/  ISETP.GT.U32.AND P6, PT, R104, R23, PT ;  /* 0x000000176800720c */ /* 0x000fe40003fc4070 */
[----:B------:R-:W-:Y:S02]  /*1dd0*/  ISETP.GT.U32.AND.EX P1, PT, R84, RZ, PT, P1 ;  /* 0x000000ff5400720c */ /* 0x000fe40003f24110 */
[----:B------:R-:W-:Y:S02]  /*1de0*/  FSEL R43, R43, -INF , !P2 ;  /* 0xff8000002b2b7808 */ /* 0x000fe40005000000 */
[----:B------:R-:W-:Y:S01]  /*1df0*/  FMNMX R48, R42, R45, !PT ;  /* 0x0000002d2a307209 */ /* 0x000fe20007800000 */
[----:B------:R-:W-:Y:S01]  /*1e00*/  FMUL R47, R53, UR11 ;  /* 0x0000000b352f7c20 */ /* 0x000fe20008400000 */
[----:B------:R-:W-:-:S02]  /*1e10*/  ISETP.GT.U32.AND.EX P5, PT, R84, RZ, PT, P6 ;  /* 0x000000ff5400720c */ /* 0x000fc40003fa4160 */
[----:B------:R-:W-:Y:S02]  /*1e20*/  FSEL R44, R44, -INF , !P1 ;  /* 0xff8000002c2c7808 */ /* 0x000fe40004800000 */
[----:B------:R-:W-:Y:S01]  /*1e30*/  FMNMX R45, R43, R48, !PT ;  /* 0x000000302b2d7209 */ /* 0x000fe20007800000 */
[--C-:B------:R-:W-:Y:S01]  /*1e40*/  FADD R90, R90, -R37.reuse ;  /* 0x800000255a5a7221 */ /* 0x100fe20000000000 */
[----:B------:R-:W-:Y:S02]  /*1e50*/  FSEL R47, R47, -INF , !P5 ;  /* 0xff8000002f2f7808 */ /* 0x000fe40006800000 */
[----:B------:R-:W-:Y:S01]  /*1e60*/  FMNMX R48, R44, R45, !PT ;  /* 0x0000002d2c307209 */ /* 0x000fe20007800000 */
[----:B------:R-:W-:Y:S01]  /*1e70*/  FMUL R90, R90, 1.4426950216293334961 ;  /* 0x3fb8aa3b5a5a7820 */ /* 0x000fe20000400000 */
[----:B------:R-:W-:Y:S02]  /*1e80*/  FADD R92, R92, -R37 ;  /* 0x800000255c5c7221 */ /* 0x000fe40000000000 */
[----:B------:R-:W-:-:S02]  /*1e90*/  FMNMX R51, R47, R48, !PT ;  /* 0x000000302f337209 */ /* 0x000fc40007800000 */
[----:B------:R-:W-:Y:S01]  /*1ea0*/  FMUL R92, R92, 1.4426950216293334961 ;  /* 0x3fb8aa3b5c5c7820 */ /* 0x000fe20000400000 */
[----:B------:R-:W0:Y:S02]  /*1eb0*/  MUFU.EX2 R90, R90 ;  /* 0x0000005a005a7308 */ /* 0x000e240000000800 */
[----:B------:R-:W1:Y:S06]  /*1ec0*/  SHFL.BFLY PT, R52, R51, 0x2, 0x1f ;  /* 0x0c401f0033347f89 */ /* 0x000e6c00000e0000 */
[----:B------:R-:W2:Y:S01]  /*1ed0*/  MUFU.EX2 R49, R92 ;  /* 0x0000005c00317308 */ /* 0x000ea20000000800 */
[----:B------:R-:W-:-:S01]  /*1ee0*/  FADD R36, R36, -R37 ;  /* 0x8000002524247221 */ /* 0x000fc20000000000 */
[----:B0-----:R-:W-:Y:S01]  /*1ef0*/  FADD R48, R90, R55 ;  /* 0x000000375a307221 */ /* 0x001fe20000000000 */
[----:B--2---:R-:W-:-:S03]  /*1f00*/  F2FP.SATFINITE.E4M3.F32.PACK_AB_MERGE_C R45, R49, R90, RZ ;  /* 0x0000005a312d723e */ /* 0x004fc600048070ff */
[----:B------:R-:W-:Y:S01]  /*1f10*/  FADD R48, R49, R48 ;  /* 0x0000003031307221 */ /* 0x000fe20000000000 */
[----:B------:R-:W-:Y:S01]  /*1f20*/  FMUL R49, R36, 1.4426950216293334961 ;  /* 0x3fb8aa3b24317820 */ /* 0x000fe20000400000 */
[----:B-1----:R-:W-:-:S05]  /*1f30*/  FMNMX R36, R51, R52, !PT ;  /* 0x0000003433247209 */ /* 0x002fca0007800000 */
[----:B------:R-:W0:Y:S01]  /*1f40*/  SHFL.BFLY PT, R53, R36, 0x1, 0x1f ;  /* 0x0c201f0024357f89 */ /* 0x000e2200000e0000 */
[----:B------:R-:W-:-:S01]  /*1f50*/  FADD R38, R38, -R37 ;  /* 0x8000002526267221 */ /* 0x000fc20000000000 */
[----:B------:R-:W1:Y:S01]  /*1f60*/  MUFU.EX2 R49, R49 ;  /* 0x0000003100317308 */ /* 0x000e620000000800 */
[----:B------:R-:W-:-:S02]  /*1f70*/  FADD R40, R40, -R37 ;  /* 0x8000002528287221 */ /* 0x000fc40000000000 */
[----:B------:R-:W-:Y:S01]  /*1f80*/  FMUL R38, R38, 1.4426950216293334961 ;  /* 0x3fb8aa3b26267820 */ /* 0x000fe20000400000 */
[----:B------:R-:W-:-:S01]  /*1f90*/  FADD R94, R94, -R37 ;  /* 0x800000255e5e7221 */ /* 0x000fc20000000000 */
[----:B------:R-:W-:Y:S01]  /*1fa0*/  FMUL R84, R40, 1.4426950216293334961 ;  /* 0x3fb8aa3b28547820 */ /* 0x000fe20000400000 */
[----:B------:R-:W-:-:S03]  /*1fb0*/  FADD R40, R46, -R37 ;  /* 0x800000252e287221 */ /* 0x000fc60000000000 */
[----:B------:R-:W2:Y:S01]  /*1fc0*/  MUFU.EX2 R38, R38 ;  /* 0x0000002600267308 */ /* 0x000ea20000000800 */
[----:B------:R-:W-:Y:S01]  /*1fd0*/  FMUL R52, R94, 1.4426950216293334961 ;  /* 0x3fb8aa3b5e347820 */ /* 0x000fe20000400000 */
[--C-:B------:R-:W-:Y:S01]  /*1fe0*/  FADD R96, R96, -R37.reuse ;  /* 0x8000002560607221 */ /* 0x100fe20000000000 */
[----:B------:R-:W-:-:S01]  /*1ff0*/  FADD R50, R50, -R37 ;  /* 0x8000002532327221 */ /* 0x000fc20000000000 */
[----:B------:R-:W-:Y:S01]  /*2000*/  FADD R54, R54, -R37 ;  /* 0x8000002536367221 */ /* 0x000fe20000000000 */
[----:B0-----:R-:W-:-:S03]  /*2010*/  FMNMX R95, R36, R53, !PT ;  /* 0x00000035245f7209 */ /* 0x001fc60007800000 */
[----:B------:R-:W0:Y:S01]  /*2020*/  MUFU.EX2 R51, R84 ;  /* 0x0000005400337308 */ /* 0x000e220000000800 */
[----:B------:R-:W-:Y:S01]  /*2030*/  FMNMX R36, R95, R82, !PT ;  /* 0x000000525f247209 */ /* 0x000fe20007800000 */
[----:B------:R-:W-:Y:S01]  /*2040*/  FMUL R55, R40, 1.4426950216293334961 ;  /* 0x3fb8aa3b28377820 */ /* 0x000fe20000400000 */
[----:B------:R-:W-:Y:S01]  /*2050*/  FMUL R96, R96, 1.4426950216293334961 ;  /* 0x3fb8aa3b60607820 */ /* 0x000fe20000400000 */
[----:B------:R-:W-:Y:S02]  /*2060*/  FMUL R40, R50, 1.4426950216293334961 ;  /* 0x3fb8aa3b32287820 */ /* 0x000fe40000400000 */
[----:B------:R-:W-:-:S01]  /*2070*/  FADD R31, R31, -R36 ;  /* 0x800000241f1f7221 */ /* 0x000fc20000000000 */
[--C-:B------:R-:W-:Y:S01]  /*2080*/  FADD R33, R33, -R36.reuse ;  /* 0x8000002421217221 */ /* 0x100fe20000000000 */
[----:B------:R-:W3:Y:S01]  /*2090*/  MUFU.EX2 R52, R52 ;  /* 0x0000003400347308 */ /* 0x000ee20000000800 */
[----:B------:R-:W-:-:S01]  /*20a0*/  FADD R35, R35, -R36 ;  /* 0x8000002423237221 */ /* 0x000fc20000000000 */
[----:B------:R-:W-:Y:S01]  /*20b0*/  FMUL R50, R54, 1.4426950216293334961 ;  /* 0x3fb8aa3b36327820 */ /* 0x000fe20000400000 */
[----:B------:R-:W-:Y:S01]  /*20c0*/  FMUL R54, R31, 1.4426950216293334961 ;  /* 0x3fb8aa3b1f367820 */ /* 0x000fe20000400000 */
[----:B------:R-:W-:Y:S01]  /*20d0*/  FMUL R31, R33, 1.4426950216293334961 ;  /* 0x3fb8aa3b211f7820 */ /* 0x000fe20000400000 */
[----:B------:R-:W-:Y:S01]  /*20e0*/  FMUL R33, R35, 1.4426950216293334961 ;  /* 0x3fb8aa3b23217820 */ /* 0x000fe20000400000 */
[----:B-1----:R-:W-:-:S02]  /*20f0*/  FADD R35, R49, R48 ;  /* 0x0000003031237221 */ /* 0x002fc40000000000 */
[----:B------:R-:W1:Y:S01]  /*2100*/  MUFU.EX2 R46, R96 ;  /* 0x00000060002e7308 */ /* 0x000e620000000800 */
[----:B------:R-:W-:-:S01]  /*2110*/  FADD R98, R98, -R37 ;  /* 0x8000002562627221 */ /* 0x000fc20000000000 */
[----:B------:R-:W-:Y:S01]  /*2120*/  FADD R28, R28, -R36 ;  /* 0x800000241c1c7221 */ /* 0x000fe20000000000 */
[----:B--2---:R-:W-:-:S02]  /*2130*/  FADD R48, R38, R35 ;  /* 0x0000002326307221 */ /* 0x004fc40000000000 */
[----:B------:R-:W-:-:S03]  /*2140*/  FMUL R53, R98, 1.4426950216293334961 ;  /* 0x3fb8aa3b62357820 */ /* 0x000fc60000400000 */
[----:B------:R-:W2:Y:S01]  /*2150*/  MUFU.EX2 R55, R55 ;  /* 0x0000003700377308 */ /* 0x000ea20000000800 */
[----:B------:R-:W-:Y:S01]  /*2160*/  FMUL R86, R28, 1.4426950216293334961 ;  /* 0x3fb8aa3b1c567820 */ /* 0x000fe20000400000 */
[----:B0-----:R-:W-:Y:S01]  /*2170*/  FADD R35, R51, R48 ;  /* 0x0000003033237221 */ /* 0x001fe20000000000 */
[----:B------:R-:W-:-:S01]  /*2180*/  FADD R100, R100, -R37 ;  /* 0x8000002564647221 */ /* 0x000fc20000000000 */
[----:B------:R-:W-:-:S04]  /*2190*/  FADD R28, R29, -R36 ;  /* 0x800000241d1c7221 */ /* 0x000fc80000000000 */
[----:B------:R-:W0:Y:S01]  /*21a0*/  MUFU.EX2 R40, R40 ;  /* 0x0000002800287308 */ /* 0x000e220000000800 */
[----:B------:R-:W-:Y:S01]  /*21b0*/  FMUL R95, R100, 1.4426950216293334961 ;  /* 0x3fb8aa3b645f7820 */ /* 0x000fe20000400000 */
[--C-:B------:R-:W-:Y:S01]  /*21c0*/  FADD R30, R30, -R36.reuse ;  /* 0x800000241e1e7221 */ /* 0x100fe20000000000 */
[----:B------:R-:W-:-:S05]  /*21d0*/  FADD R39, R39, -R36 ;  /* 0x8000002427277221 */ /* 0x000fca0000000000 */
[----:B------:R4:W-:Y:S01]  /*21e0*/  MUFU.EX2 R29, R86 ;  /* 0x00000056001d7308 */ /* 0x0009e20000000800 */
[----:B------:R-:W-:-:S07]  /*21f0*/  FADD R34, R34, -R36 ;  /* 0x8000002422227221 */ /* 0x000fce0000000000 */
[----:B------:R-:W5:Y:S01]  /*2200*/  MUFU.EX2 R53, R53 ;  /* 0x0000003500357308 */ /* 0x000f620000000800 */
[----:B----4-:R-:W-:Y:S01]  /*2210*/  F2FP.SATFINITE.E4M3.F32.PACK_AB_MERGE_C R86, R38, R49, RZ ;  /* 0x000000312656723e */ /* 0x010fe200048070ff */
[----:B---3--:R-:W-:Y:S01]  /*2220*/  FADD R49, R52, R35 ;  /* 0x0000002334317221 */ /* 0x008fe20000000000 */
[----:B------:R-:W-:-:S03]  /*2230*/  FMUL R30, R30, 1.4426950216293334961 ;  /* 0x3fb8aa3b1e1e7820 */ /* 0x000fc60000400000 */
[----:B-1----:R-:W-:Y:S02]  /*2240*/  FADD R38, R46, R49 ;  /* 0x000000312e267221 */ /* 0x002fe40000000000 */
[----:B------:R-:W1:Y:S01]  /*2250*/  MUFU.EX2 R50, R50 ;  /* 0x0000003200327308 */ /* 0x000e620000000800 */
[----:B------:R-:W-:Y:S01]  /*2260*/  FMUL R39, R39, 1.4426950216293334961 ;  /* 0x3fb8aa3b27277820 */ /* 0x000fe20000400000 */
[--C-:B------:R-:W-:Y:S01]  /*2270*/  FADD R27, R27, -R36.reuse ;  /* 0x800000241b1b7221 */ /* 0x100fe20000000000 */
[----:B------:R-:W-:-:S01]  /*2280*/  FADD R42, R42, -R36 ;  /* 0x800000242a2a7221 */ /* 0x000fc20000000000 */
[----:B--2---:R-:W-:Y:S01]  /*2290*/  F2FP.SATFINITE.E4M3.F32.PACK_AB_MERGE_C R48, R55, R46, RZ ;  /* 0x0000002e3730723e */ /* 0x004fe200048070ff */
[----:B------:R-:W-:-:S01]  /*22a0*/  FADD R32, R32, -R36 ;  /* 0x8000002420207221 */ /* 0x000fc20000000000 */
[----:B------:R-:W-:Y:S02]  /*22b0*/  FADD R55, R55, R38 ;  /* 0x0000002637377221 */ /* 0x000fe40000000000 */
[----:B------:R-:W2:Y:S01]  /*22c0*/  MUFU.EX2 R95, R95 ;  /* 0x0000005f005f7308 */ /* 0x000ea20000000800 */
[----:B------:R-:W-:Y:S01]  /*22d0*/  FMUL R34, R34, 1.4426950216293334961 ;  /* 0x3fb8aa3b22227820 */ /* 0x000fe20000400000 */
[----:B------:R-:W-:Y:S01]  /*22e0*/  FMUL R27, R27, 1.4426950216293334961 ;  /* 0x3fb8aa3b1b1b7820 */ /* 0x000fe20000400000 */
[----:B------:R-:W-:Y:S01]  /*22f0*/  FMUL R38, R42, 1.4426950216293334961 ;  /* 0x3fb8aa3b2a267820 */ /* 0x000fe20000400000 */
[----:B------:R-:W-:Y:S01]  /*2300*/  FMUL R84, R32, 1.4426950216293334961 ;  /* 0x3fb8aa3b20547820 */ /* 0x000fe20000400000 */
[----:B0-----:R-:W-:-:S01]  /*2310*/  FADD R42, R40, R55 ;  /* 0x00000037282a7221 */ /* 0x001fc20000000000 */
[----:B------:R-:W-:-:S02]  /*2320*/  FADD R32, R26, -R36 ;  /* 0x800000241a207221 */ /* 0x000fc40000000000 */
[----:B------:R-:W-:Y:S08]  /*2330*/  MUFU.EX2 R30, R30 ;  /* 0x0000001e001e7308 */ /* 0x000ff00000000800 */
[----:B------:R-:W0:Y:S01]  /*2340*/  MUFU.EX2 R39, R39 ;  /* 0x0000002700277308 */ /* 0x000e220000000800 */
[----:B------:R-:W-:-:S07]  /*2350*/  FADD R41, R41, -R36 ;  /* 0x8000002429297221 */ /* 0x000fce0000000000 */
[----:B------:R-:W-:Y:S01]  /*2360*/  MUFU.EX2 R26, R34 ;  /* 0x00000022001a7308 */ /* 0x000fe20000000800 */
[----:B------:R-:W-:-:S07]  /*2370*/  FADD R43, R43, -R36 ;  /* 0x800000242b2b7221 */ /* 0x000fce0000000000 */
[----:B------:R5:W-:Y:S01]  /*2380*/  MUFU.EX2 R34, R27 ;  /* 0x0000001b00227308 */ /* 0x000be20000000800 */
[----:B------:R-:W-:-:S01]  /*2390*/  FADD R44, R44, -R36 ;  /* 0x800000242c2c7221 */ /* 0x000fc20000000000 */
[----:B-----5:R-:W-:-:S04]  /*23a0*/  FADD R27, R53, R42 ;  /* 0x0000002a351b7221 */ /* 0x020fc80000000000 */
[----:B-1----:R-:W-:Y:S01]  /*23b0*/  FADD R46, R50, R27 ;  /* 0x0000001b322e7221 */ /* 0x002fe20000000000 */
[----:B------:R-:W-:Y:S01]  /*23c0*/  FMUL R28, R28, 1.4426950216293334961 ;  /* 0x3fb8aa3b1c1c7820 */ /* 0x000fe20000400000 */
[----:B------:R-:W-:Y:S01]  /*23d0*/  FADD R47, R47, -R36 ;  /* 0x800000242f2f7221 */ /* 0x000fe20000000000 */
[----:B------:R-:W-:Y:S01]  /*23e0*/  FMUL R35, R41, 1.4426950216293334961 ;  /* 0x3fb8aa3b29237820 */ /* 0x000fe20000400000 */
[----:B--2---:R-:W-:Y:S01]  /*23f0*/  FADD R46, R95, R46 ;  /* 0x0000002e5f2e7221 */ /* 0x004fe20000000000 */
[----:B------:R-:W-:Y:S01]  /*2400*/  FMUL R41, R43, 1.4426950216293334961 ;  /* 0x3fb8aa3b2b297820 */ /* 0x000fe20000400000 */
[----:B------:R-:W-:Y:S01]  /*2410*/  FMUL R42, R44, 1.4426950216293334961 ;  /* 0x3fb8aa3b2c2a7820 */ /* 0x000fe20000400000 */
[----:B------:R-:W-:Y:S01]  /*2420*/  FMUL R32, R32, 1.4426950216293334961 ;  /* 0x3fb8aa3b20207820 */ /* 0x000fe20000400000 */
[----:B------:R-:W-:Y:S01]  /*2430*/  FMUL R47, R47, 1.4426950216293334961 ;  /* 0x3fb8aa3b2f2f7820 */ /* 0x000fe20000400000 */
[----:B------:R-:W1:Y:S01]  /*2440*/  SHFL.BFLY PT, R27, R46, 0x2, 0x1f ;  /* 0x0c401f002e1b7f89 */ /* 0x000e6200000e0000 */
[----:B------:R-:W2:Y:S01]  /*2450*/  MUFU.EX2 R28, R28 ;  /* 0x0000001c001c7308 */ /* 0x000ea20000000800 */
[----:B0-----:R-:W-:Y:S01]  /*2460*/  F2FP.SATFINITE.E4M3.F32.PACK_AB_MERGE_C R43, R39, R30, R25 ;  /* 0x0000001e272b723e */ /* 0x001fe20004807019 */
[----:B------:R-:W-:-:S06]  /*2470*/  FADD R30, R30, R39 ;  /* 0x000000271e1e7221 */ /* 0x000fcc0000000000 */
[----:B------:R-:W-:Y:S08]  /*2480*/  MUFU.EX2 R54, R54 ;  /* 0x0000003600367308 */ /* 0x000ff00000000800 */
[----:B------:R-:W0:Y:S08]  /*2490*/  MUFU.EX2 R84, R84 ;  /* 0x0000005400547308 */ /* 0x000e300000000800 */
[----:B------:R-:W3:Y:S08]  /*24a0*/  MUFU.EX2 R31, R31 ;  /* 0x0000001f001f7308 */ /* 0x000ef00000000800 */
[----:B------:R-:W-:Y:S08]  /*24b0*/  MUFU.EX2 R38, R38 ;  /* 0x0000002600267308 */ /* 0x000ff00000000800 */
[----:B------:R-:W4:Y:S08]  /*24c0*/  MUFU.EX2 R41, R41 ;  /* 0x0000002900297308 */ /* 0x000f300000000800 */
[----:B------:R-:W-:Y:S08]  /*24d0*/  MUFU.EX2 R42, R42 ;  /* 0x0000002a002a7308 */ /* 0x000ff00000000800 */
[----:B------:R-:W5:Y:S08]  /*24e0*/  MUFU.EX2 R39, R47 ;  /* 0x0000002f00277308 */ /* 0x000f700000000800 */
[----:B------:R-:W-:Y:S08]  /*24f0*/  MUFU.EX2 R32, R32 ;  /* 0x0000002000207308 */ /* 0x000ff00000000800 */
[----:B------:R-:W1:Y:S08]  /*2500*/  MUFU.EX2 R33, R33 ;  /* 0x0000002100217308 */ /* 0x000e700000000800 */
[----:B------:R-:W1:Y:S01]  /*2510*/  MUFU.EX2 R35, R35 ;  /* 0x0000002300237308 */ /* 0x000e620000000800 */
[----:B------:R-:W-:Y:S01]  /*2520*/  F2FP.SATFINITE.E4M3.F32.PACK_AB_MERGE_C R40, R53, R40, RZ ;  /* 0x000000283528723e */ /* 0x000fe200048070ff */
[----:B------:R-:W-:Y:S01]  /*2530*/  FADD R25, R29, R30 ;  /* 0x0000001e1d197221 */ /* 0x000fe20000000000 */
[----:B------:R-:W-:-:S02]  /*2540*/  F2FP.SATFINITE.E4M3.F32.PACK_AB_MERGE_C R50, R95, R50, RZ ;  /* 0x000000325f32723e */ /* 0x000fc400048070ff */
[----:B------:R-:W-:Y:S02]  /*2550*/  F2FP.SATFINITE.E4M3.F32.PACK_AB_MERGE_C R51, R52, R51, RZ ;  /* 0x000000333433723e */ /* 0x000fe400048070ff */
[----:B--2---:R-:W-:Y:S02]  /*2560*/  F2FP.SATFINITE.E4M3.F32.PACK_AB_MERGE_C R24, R28, R29, R24 ;  /* 0x0000001d1c18723e */ /* 0x004fe40004807018 */
[----:B------:R-:W-:Y:S02]  /*2570*/  LOP3.LUT P6, RZ, R10, 0x1, RZ, 0xc0, !PT ;  /* 0x000000010aff7812 */ /* 0x000fe400078cc0ff */
[----:B0-----:R-:W-:Y:S02]  /*2580*/  F2FP.SATFINITE.E4M3.F32.PACK_AB_MERGE_C R45, R84, R54, R45 ;  /* 0x00000036542d723e */ /* 0x001fe4000480702d */
[----:B---3--:R-:W-:Y:S01]  /*2590*/  F2FP.SATFINITE.E4M3.F32.PACK_AB_MERGE_C R86, R26, R31, R86 ;  /* 0x0000001f1a56723e */ /* 0x008fe20004807056 */
[----:B------:R-:W-:-:S01]  /*25a0*/  FADD R25, R28, R25 ;  /* 0x000000191c197221 */ /* 0x000fc20000000000 */
[----:B----4-:R-:W-:Y:S01]  /*25b0*/  F2FP.SATFINITE.E4M3.F32.PACK_AB_MERGE_C R40, R41, R38, R40 ;  /* 0x000000262928723e */ /* 0x010fe20004807028 */
[----:B------:R-:W-:-:S01]  /*25c0*/  FADD R2, -R37, R2 ;  /* 0x0000000225027221 */ /* 0x000fc20000000100 */
[----:B-----5:R-:W-:-:S02]  /*25d0*/  F2FP.SATFINITE.E4M3.F32.PACK_AB_MERGE_C R29, R39, R42, R50 ;  /* 0x0000002a271d723e */ /* 0x020fc40004807032 */
[----:B-1----:R-:W-:Y:S02]  /*25e0*/  F2FP.SATFINITE.E4M3.F32.PACK_AB_MERGE_C R51, R33, R32, R51 ;  /* 0x000000202133723e */ /* 0x002fe40004807033 */
[----:B------:R-:W-:Y:S02]  /*25f0*/  F2FP.SATFINITE.E4M3.F32.PACK_AB_MERGE_C R48, R35, R34, R48 ;  /* 0x000000222330723e */ /* 0x000fe40004807030 */
[----:B------:R-:W-:Y:S02]  /*2600*/  SEL R49, R43, R24, !P6 ;  /* 0x000000182b317207 */ /* 0x000fe40007000000 */
[----:B------:R-:W-:Y:S01]  /*2610*/  SEL R28, R24, R43, !P6 ;  /* 0x0000002b181c7207 */ /* 0x000fe20007000000 */
[----:B------:R-:W-:-:S01]  /*2620*/  FADD R27, R46, R27 ;  /* 0x0000001b2e1b7221 */ /* 0x000fc20000000000 */
[----:B------:R-:W-:Y:S02]  /*2630*/  SEL R43, R45, R86, !P6 ;  /* 0x000000562d2b7207 */ /* 0x000fe40007000000 */
[----:B------:R-:W-:-:S02]  /*2640*/  SEL R86, R86, R45, !P6 ;  /* 0x0000002d56567207 */ /* 0x000fc40007000000 */
[----:B------:R-:W-:Y:S02]  /*2650*/  SEL R47, R40, R29, !P6 ;  /* 0x0000001d282f7207 */ /* 0x000fe40007000000 */
[----:B------:R-:W-:Y:S01]  /*2660*/  SEL R30, R29, R40, !P6 ;  /* 0x000000281d1e7207 */ /* 0x000fe20007000000 */
[----:B------:R-:W-:Y:S01]  /*2670*/  FMUL R29, R2, 1.4426950216293334961 ;  /* 0x3fb8aa3b021d7820 */ /* 0x000fe20000400000 */
[----:B------:R-:W-:Y:S01]  /*2680*/  SEL R45, R51, R48, !P6 ;  /* 0x00000030332d7207 */ /* 0x000fe20007000000 */
[----:B------:R-:W-:Y:S01]  /*2690*/  FADD R2, -R36, R82 ;  /* 0x0000005224027221 */ /* 0x000fe20000000100 */
[----:B------:R-:W-:Y:S01]  /*26a0*/  SEL R48, R48, R51, !P6 ;  /* 0x0000003330307207 */ /* 0x000fe20007000000 */
[----:B------:R-:W0:Y:S02]  /*26b0*/  SHFL.BFLY PT, R24, R27, 0x1, 0x1f ;  /* 0x0c201f001b187f89 */ /* 0x000e2400000e0000 */
[----:B------:R-:W-:Y:S02]  /*26c0*/  FMUL R2, R2, 1.4426950216293334961 ;  /* 0x3fb8aa3b02027820 */ /* 0x000fe40000400000 */
[----:B------:R-:W-:Y:S04]  /*26d0*/  SHFL.IDX PT, R49, R49, R72, 0x1f ;  /* 0x00001f4831317589 */ /* 0x000fe800000e0000 */
[----:B------:R-:W1:Y:S04]  /*26e0*/  SHFL.IDX PT, R28, R28, R11, 0x1f ;  /* 0x00001f0b1c1c7589 */ /* 0x000e6800000e0000 */
[----:B------:R-:W-:Y:S04]  /*26f0*/  SHFL.IDX PT, R44, R43, R72, 0x1f ;  /* 0x00001f482b2c7589 */ /* 0x000fe800000e0000 */
[----:B------:R-:W2:Y:S04]  /*2700*/  SHFL.IDX PT, R51, R86, R11, 0x1f ;  /* 0x00001f0b56337589 */ /* 0x000ea800000e0000 */
[----:B------:R0:W-:Y:S04]  /*2710*/  SHFL.IDX PT, R46, R45, R72, 0x1f ;  /* 0x00001f482d2e7589 */ /* 0x0001e800000e0000 */
[----:B------:R-:W3:Y:S04]  /*2720*/  SHFL.IDX PT, R53, R48, R11, 0x1f ;  /* 0x00001f0b30357589 */ /* 0x000ee800000e0000 */
[----:B------:R-:W-:Y:S04]  /*2730*/  SHFL.IDX PT, R47, R47, R72, 0x1f ;  /* 0x00001f482f2f7589 */ /* 0x000fe800000e0000 */
[----:B------:R-:W4:Y:S01]  /*2740*/  SHFL.IDX PT, R50, R30, R11, 0x1f ;  /* 0x00001f0b1e327589 */ /* 0x000f2200000e0000 */
[----:B------:R-:W5:Y:S01]  /*2750*/  MUFU.EX2 R40, R29 ;  /* 0x0000001d00287308 */ /* 0x000f620000000800 */
[----:B------:R-:W-:-:S07]  /*2760*/  FADD R25, R54, R25 ;  /* 0x0000001936197221 */ /* 0x000fce0000000000 */
[----:B------:R-:W2:Y:S01]  /*2770*/  MUFU.EX2 R2, R2 ;  /* 0x0000000200027308 */ /* 0x000ea20000000800 */
[----:B------:R-:W-:-:S01]  /*2780*/  FADD R84, R84, R25 ;  /* 0x0000001954547221 */ /* 0x000fc20000000000 */
[----:B0-----:R-:W-:-:S03]  /*2790*/  FADD R45, R27, R24 ;  /* 0x000000181b2d7221 */ /* 0x001fc60000000000 */
[----:B------:R-:W-:Y:S01]  /*27a0*/  FADD R31, R31, R84 ;  /* 0x000000541f1f7221 */ /* 0x000fe20000000000 */
[C-C-:B-1----:R-:W-:Y:S02]  /*27b0*/  PRMT R24, R49.reuse, R17, R28.reuse ;  /* 0x0000001131187216 */ /* 0x142fe4000000001c */
[----:B------:R-:W-:Y:S01]  /*27c0*/  PRMT R25, R49, R16, R28 ;  /* 0x0000001031197216 */ /* 0x000fe2000000001c */
[-C--:B-----5:R-:W-:Y:S01]  /*27d0*/  FMUL R58, R58, R40.reuse ;  /* 0x000000283a3a7220 */ /* 0x0a0fe20000400000 */
[-C--:B------:R-:W-:Y:S01]  /*27e0*/  FMUL R59, R59, R40.reuse ;  /* 0x000000283b3b7220 */ /* 0x080fe20000400000 */
[-C--:B------:R-:W-:Y:S01]  /*27f0*/  FMUL R62, R62, R40.reuse ;  /* 0x000000283e3e7220 */ /* 0x080fe20000400000 */
[-C--:B------:R-:W-:Y:S01]  /*2800*/  FMUL R63, R63, R40.reuse ;  /* 0x000000283f3f7220 */ /* 0x080fe20000400000 */
[-C--:B------:R-:W-:Y:S01]  /*2810*/  FMUL R66, R66, R40.reuse ;  /* 0x0000002842427220 */ /* 0x080fe20000400000 */
[-C--:B------:R-:W-:Y:S01]  /*2820*/  FMUL R67, R67, R40.reuse ;  /* 0x0000002843437220 */ /* 0x080fe20000400000 */
[-C--:B------:R-:W-:Y:S01]  /*2830*/  FMUL R70, R70, R40.reuse ;  /* 0x0000002846467220 */ /* 0x080fe20000400000 */
[----:B------:R-:W-:Y:S01]  /*2840*/  FMUL R71, R71, R40 ;  /* 0x0000002847477220 */ /* 0x000fe20000400000 */
[-C--:B--2---:R-:W-:Y:S01]  /*2850*/  FMUL R56, R56, R2.reuse ;  /* 0x0000000238387220 */ /* 0x084fe20000400000 */
[-C--:B------:R-:W-:Y:S01]  /*2860*/  FMUL R57, R57, R2.reuse ;  /* 0x0000000239397220 */ /* 0x080fe20000400000 */
[-C--:B------:R-:W-:Y:S01]  /*2870*/  FMUL R60, R60, R2.reuse ;  /* 0x000000023c3c7220 */ /* 0x080fe20000400000 */
[-C--:B------:R-:W-:Y:S01]  /*2880*/  FMUL R61, R61, R2.reuse ;  /* 0x000000023d3d7220 */ /* 0x080fe20000400000 */
[-C--:B------:R-:W-:Y:S01]  /*2890*/  FMUL R64, R64, R2.reuse ;  /* 0x0000000240407220 */ /* 0x080fe20000400000 */
[-C--:B------:R-:W-:Y:S01]  /*28a0*/  FMUL R65, R65, R2.reuse ;  /* 0x0000000241417220 */ /* 0x080fe20000400000 */
[-C--:B------:R-:W-:Y:S01]  /*28b0*/  FMUL R68, R68, R2.reuse ;  /* 0x0000000244447220 */ /* 0x080fe20000400000 */
[----:B------:R-:W-:Y:S01]  /*28c0*/  FMUL R69, R69, R2 ;  /* 0x0000000245457220 */ /* 0x000fe20000400000 */
[----:B------:R-:W-:-:S01]  /*28d0*/  FADD R43, R26, R31 ;  /* 0x0000001f1a2b7221 */ /* 0x000fc20000000000 */
[----:B------:R-:W-:-:S02]  /*28e0*/  PRMT R26, R44, R17, R51 ;  /* 0x000000112c1a7216 */ /* 0x000fc40000000033 */
[-C--:B------:R-:W-:Y:S02]  /*28f0*/  PRMT R27, R44, R16.reuse, R51 ;  /* 0x000000102c1b7216 */ /* 0x080fe40000000033 */
[CCC-:B---3--:R-:W-:Y:S02]  /*2900*/  PRMT R28, R46.reuse, R17.reuse, R53.reuse ;  /* 0x000000112e1c7216 */ /* 0x1c8fe40000000035 */
[-C--:B------:R-:W-:Y:S02]  /*2910*/  PRMT R29, R46, R16.reuse, R53 ;  /* 0x000000102e1d7216 */ /* 0x080fe40000000035 */
[C-C-:B----4-:R-:W-:Y:S02]  /*2920*/  PRMT R30, R47.reuse, R17, R50.reuse ;  /* 0x000000112f1e7216 */ /* 0x150fe40000000032 */
[----:B------:R-:W-:Y:S01]  /*2930*/  PRMT R31, R47, R16, R50 ;  /* 0x000000102f1f7216 */ /* 0x000fe20000000032 */
[----:B------:R-:W-:Y:S06]  /*2940*/  BAR.SYNC.DEFER_BLOCKING 0x0 ;  /* 0x0000000000007b1d */ /* 0x000fec0000010000 */
[----:B------:R-:W-:Y:S01]  /*2950*/  UMOV UR14, UR8 ;  /* 0x00000008000e7c82 */ /* 0x000fe20008000000 */
[----:B------:R-:W-:Y:S01]  /*2960*/  UMOV UR15, 0x80000020 ;  /* 0x80000020000f7882 */ /* 0x000fe20000000000 */
[----:B------:R-:W-:-:S06]  /*2970*/  WARPGROUP.ARRIVE ;  /* 0x00000000000079c5 */ /* 0x000fcc0000000000 */
[----:B------:R-:W-:Y:S01]  /*2980*/  QGMMA.64x32x32.F32.E4M3.E4M3 R56, R24, gdesc[UR12], R56 ;  /* 0x0060000c18387df3 */ /* 0x000fe20008700838 */
[----:B------:R-:W-:-:S04]  /*2990*/  FADD R32, R32, R43 ;  /* 0x0000002b20207221 */ /* 0x000fc80000000000 */
[----:B------:R-:W-:-:S04]  /*29a0*/  FADD R33, R33, R32 ;  /* 0x0000002021217221 */ /* 0x000fc80000000000 */
[----:B------:R-:W-:-:S04]  /*29b0*/  FADD R34, R34, R33 ;  /* 0x0000002122227221 */ /* 0x000fc80000000000 */
[----:B------:R-:W-:-:S04]  /*29c0*/  FADD R35, R35, R34 ;  /* 0x0000002223237221 */ /* 0x000fc80000000000 */
[----:B------:R-:W-:-:S04]  /*29d0*/  FADD R38, R38, R35 ;  /* 0x0000002326267221 */ /* 0x000fc80000000000 */
[----:B------:R-:W-:-:S04]  /*29e0*/  FADD R41, R41, R38 ;  /* 0x0000002629297221 */ /* 0x000fc80000000000 */
[----:B------:R-:W-:-:S04]  /*29f0*/  FADD R42, R42, R41 ;  /* 0x000000292a2a7221 */ /* 0x000fc80000000000 */
[----:B------:R-:W-:-:S05]  /*2a00*/  FADD R42, R39, R42 ;  /* 0x0000002a272a7221 */ /* 0x000fca0000000000 */
[----:B------:R-:W0:Y:S01]  /*2a10*/  SHFL.BFLY PT, R33, R42, 0x2, 0x1f ;  /* 0x0c401f002a217f89 */ /* 0x000e2200000e0000 */
[----:B------:R-:W-:Y:S01]  /*2a20*/  QGMMA.64x32x32.F32.E4M3.E4M3 R56, R28, gdesc[UR20], R56, gsb0 ;  /* 0x006000141c387df3 */ /* 0x000fe20008000838 */
[----:B------:R-:W-:Y:S01]  /*2a30*/  UIADD3 UR5, UP0, UR5, 0x40, URZ ;  /* 0x0000004005057890 */ /* 0x000fe2000ff1e03f */
[----:B0-----:R-:W-:-:S03]  /*2a40*/  FADD R33, R42, R33 ;  /* 0x000000212a217221 */ /* 0x001fc60000000000 */
[----:B------:R-:W-:Y:S02]  /*2a50*/  UIADD3.X UR6, URZ, UR6, URZ, UP0, !UPT ;  /* 0x000000063f067290 */ /* 0x000fe400087fe43f */
[----:B------:R-:W0:Y:S01]  /*2a60*/  SHFL.BFLY PT, R32, R33, 0x1, 0x1f ;  /* 0x0c201f0021207f89 */ /* 0x000e2200000e0000 */
[----:B------:R-:W-:-:S03]  /*2a70*/  ISETP.LE.U32.AND P0, PT, R85, UR5, PT ;  /* 0x0000000555007c0c */ /* 0x000fc6000bf03070 */
[----:B------:R-:W-:-:S05]  /*2a80*/  IMAD.U32 R34, RZ, RZ, UR6 ;  /* 0x00000006ff227e24 */ /* 0x000fca000f8e00ff */
[----:B------:R-:W-:Y:S01]  /*2a90*/  ISETP.GE.U32.AND.EX P0, PT, R34, RZ, PT, P0 ;  /* 0x000000ff2200720c */ /* 0x000fe20003f06100 */
[----:B------:R-:W-:Y:S01]  /*2aa0*/  ULEA UR4, UR19, UR4, 0x6 ;  /* 0x0000000413047291 */ /* 0x000fe2000f8e303f */
[----:B------:R-:W-:Y:S01]  /*2ab0*/  FFMA R81, R40, R81, R45 ;  /* 0x0000005128517223 */ /* 0x000fe2000000002d */
[----:B------:R-:W-:Y:S02]  /*2ac0*/  IMAD R12, R3, 0x40, R12 ;  /* 0x00000040030c7824 */ /* 0x000fe400078e020c */
[----:B------:R-:W-:Y:S02]  /*2ad0*/  IMAD.MOV.U32 R82, RZ, RZ, R36 ;  /* 0x000000ffff527224 */ /* 0x000fe400078e0024 */
[----:B0-----:R-:W-:-:S04]  /*2ae0*/  FADD R35, R33, R32 ;  /* 0x0000002021237221 */ /* 0x001fc80000000000 */
[----:B------:R-:W-:Y:S01]  /*2af0*/  FFMA R83, R2, R83, R35 ;  /* 0x0000005302537223 */ /* 0x000fe20000000023 */
[----:B------:R-:W-:Y:S01]  /*2b00*/  IMAD.MOV.U32 R2, RZ, RZ, R37 ;  /* 0x000000ffff027224 */ /* 0x000fe200078e0025 */
[----:B------:R-:W-:Y:S02]  /*2b10*/  WARPGROUP.DEPBAR.LE gsb0, 0x0 ;  /* 0x00008000000079c5 */ /* 0x000fe40000010000 */
[----:B------:R-:W-:Y:S05]  /*2b20*/  @!P0 BRA `(.L_x_1) ;  /* 0xffffffe000e48947 */ /* 0x000fea000383ffff */
.L_x_0:
[----:B0-----:R-:W-:Y:S01]  /*2b30*/  FMUL R3, R70, 0.25 ;  /* 0x3e80000046037820 */ /* 0x001fe20000400000 */
[----:B------:R-:W-:Y:S01]  /*2b40*/  FSETP.GT.AND P0, PT, |R81|, 8.50705917302346158658e+37, PT ;  /* 0x7e8000005100780b */ /* 0x000fe20003f04200 */
[----:B------:R-:W-:Y:S01]  /*2b50*/  FMUL R2, R71, 0.25 ;  /* 0x3e80000047027820 */ /* 0x000fe20000400000 */
[----:B------:R-:W-:Y:S01]  /*2b60*/  FMUL R11, R62, 0.25 ;  /* 0x3e8000003e0b7820 */ /* 0x000fe20000400000 */
[----:B------:R-:W-:Y:S01]  /*2b70*/  FSETP.GT.AND P1, PT, |R83|, 8.50705917302346158658e+37, PT ;  /* 0x7e8000005300780b */ /* 0x000fe20003f24200 */
[----:B------:R-:W-:Y:S01]  /*2b80*/  FMUL R12, R67, 0.25 ;  /* 0x3e800000430c7820 */ /* 0x000fe20000400000 */
[----:B------:R-:W-:Y:S01]  /*2b90*/  FSEL R70, R3, R70, P0 ;  /* 0x0000004603467208 */ /* 0x000fe20000000000 */
        /* <DEDUP_REMOVED lines=17> */
[----:B------:R-:W-:Y:S01]  /*2cb0*/  FMUL R14, R59, 0.25 ;  /* 0x3e8000003b0e7820 */ /* 0x000fe20000400000 */
[----:B------:R-:W-:Y:S01]  /*2cc0*/  FSEL R27, R11, R60, P1 ;  /* 0x0000003c0b1b7208 */ /* 0x000fe20000800000 */
[----:B------:R-:W-:Y:S01]  /*2cd0*/  FMUL R11, R83, 8388608 ;  /* 0x4b000000530b7820 */ /* 0x000fe20000400000 */
[----:B------:R-:W-:Y:S01]  /*2ce0*/  FSEL R23, R3, R64, P1 ;  /* 0x0000004003177208 */ /* 0x000fe20000800000 */
[----:B------:R-:W-:Y:S01]  /*2cf0*/  FMUL R3, R81, 8388608 ;  /* 0x4b00000051037820 */ /* 0x000fe20000400000 */
[----:B------:R-:W-:Y:S01]  /*2d00*/  LOP3.LUT R13, R10, 0x7, RZ, 0xc0, !PT ;  /* 0x000000070a0d7812 */ /* 0x000fe200078ec0ff */
[----:B------:R-:W-:Y:S01]  /*2d10*/  FMUL R16, R57, 0.25 ;  /* 0x3e80000039107820 */ /* 0x000fe20000400000 */
[----:B------:R-:W-:Y:S01]  /*2d20*/  FSETP.GEU.AND P2, PT, R83, 1.175494350822287508e-38, PT ;  /* 0x008000005300780b */ /* 0x000fe20003f4e000 */
[----:B------:R-:W-:Y:S01]  /*2d30*/  FMUL R15, R56, 0.25 ;  /* 0x3e800000380f7820 */ /* 0x000fe20000400000 */
[----:B------:R-:W-:Y:S01]  /*2d40*/  FSETP.GEU.AND P3, PT, R81, 1.175494350822287508e-38, PT ;  /* 0x008000005100780b */ /* 0x000fe20003f6e000 */
[----:B------:R-:W-:Y:S01]  /*2d50*/  IMAD.MOV.U32 R33, RZ, RZ, 0x3dc6b27f ;  /* 0x3dc6b27fff217424 */ /* 0x000fe200078e00ff */
[----:B------:R-:W-:Y:S01]  /*2d60*/  FSEL R65, R12, R65, P1 ;  /* 0x000000410c417208 */ /* 0x000fe20000800000 */
[----:B------:R-:W-:Y:S01]  /*2d70*/  IMAD.SHL.U32 R12, R10, 0x4, RZ ;  /* 0x000000040a0c7824 */ /* 0x000fe200078e00ff */
[----:B------:R-:W-:Y:S01]  /*2d80*/  FSEL R61, R2, R61, P1 ;  /* 0x0000003d023d7208 */ /* 0x000fe20000800000 */
[----:B------:R-:W-:Y:S01]  /*2d90*/  IMAD.SHL.U32 R2, R10, 0x8, RZ ;  /* 0x000000080a027824 */ /* 0x000fe200078e00ff */
[----:B------:R-:W-:Y:S01]  /*2da0*/  FSEL R24, R14, R59, P0 ;  /* 0x0000003b0e187208 */ /* 0x000fe20000000000 */
[----:B------:R-:W-:Y:S01]  /*2db0*/  BAR.SYNC.DEFER_BLOCKING 0x0 ;  /* 0x0000000000007b1d */ /* 0x000fe20000010000 */
[----:B------:R-:W-:-:S02]  /*2dc0*/  LEA R14, R13, UR7, 0x4 ;  /* 0x000000070d0e7c11 */ /* 0x000fc4000f8e20ff */
[----:B------:R-:W-:Y:S02]  /*2dd0*/  FSEL R11, R11, R83, !P2 ;  /* 0x000000530b0b7208 */ /* 0x000fe40005000000 */
[----:B------:R-:W-:Y:S01]  /*2de0*/  FSETP.GEU.AND P4, PT, |R81|, 1.175494350822287508e-38, PT ;  /* 0x008000005100780b */ /* 0x000fe20003f8e200 */
[--C-:B------:R-:W-:Y:S01]  /*2df0*/  IMAD R13, R13, -0x8, R14.reuse ;  /* 0xfffffff80d0d7824 */ /* 0x100fe200078e020e */
[----:B------:R-:W-:Y:S01]  /*2e00*/  FSEL R3, R3, R81, !P3 ;  /* 0x0000005103037208 */ /* 0x000fe20005800000 */
[----:B------:R-:W-:Y:S01]  /*2e10*/  @P0 FMUL R81, R81, 0.25 ;  /* 0x3e80000051510820 */ /* 0x000fe20000400000 */
[C---:B------:R-:W-:Y:S01]  /*2e20*/  FSETP.GEU.AND P0, PT, |R83|.reuse, 1.175494350822287508e-38, PT ;  /* 0x008000005300780b */ /* 0x040fe20003f0e200 */
[----:B------:R-:W-:Y:S01]  /*2e30*/  @P1 FMUL R83, R83, 0.25 ;  /* 0x3e80000053531820 */ /* 0x000fe20000400000 */
[----:B------:R-:W-:Y:S01]  /*2e40*/  LOP3.LUT R12, R12, 0x3c0, RZ, 0xc0, !PT ;  /* 0x000003c00c0c7812 */ /* 0x000fe200078ec0ff */
[----:B------:R-:W0:Y:S01]  /*2e50*/  LDC.64 R42, c[0x0][0x228] ;  /* 0x00008a00ff2a7b82 */ /* 0x000e220000000a00 */
[----:B------:R-:W-:Y:S01]  /*2e60*/  LOP3.LUT R21, R2, 0xf80, RZ, 0xc0, !PT ;  /* 0x00000f8002157812 */ /* 0x000fe200078ec0ff */
[----:B------:R-:W-:Y:S01]  /*2e70*/  VIADD R2, R11, 0xc0cafb0d ;  /* 0xc0cafb0d0b027836 */ /* 0x000fe20000000000 */
[----:B------:R-:W-:Y:S01]  /*2e80*/  LOP3.LUT R25, R10, 0x8, RZ, 0xc0, !PT ;  /* 0x000000080a197812 */ /* 0x000fe200078ec0ff */
[----:B------:R-:W-:Y:S01]  /*2e90*/  IMAD.IADD R26, R12, 0x1, R13 ;  /* 0x000000010c1a7824 */ /* 0x000fe200078e020d */
[----:B------:R-:W-:Y:S01]  /*2ea0*/  FSEL R17, RZ, -23, P2 ;  /* 0xc1b80000ff117808 */ /* 0x000fe20001000000 */
[----:B------:R-:W-:Y:S01]  /*2eb0*/  @!P4 FMUL R81, R81, 16777216 ;  /* 0x4b8000005151c820 */ /* 0x000fe20000400000 */
[----:B------:R-:W-:Y:S01]  /*2ec0*/  LOP3.LUT R12, R2, 0xff800000, RZ, 0xc0, !PT ;  /* 0xff800000020c7812 */ /* 0x000fe200078ec0ff */
[----:B------:R-:W-:Y:S01]  /*2ed0*/  IMAD R2, R25, 0x200, R14 ;  /* 0x0000020019027824 */ /* 0x000fe200078e020e */
[----:B------:R-:W-:Y:S01]  /*2ee0*/  FSEL R57, R16, R57, P1 ;  /* 0x0000003910397208 */ /* 0x000fe20000800000 */
[----:B------:R-:W-:Y:S01]  /*2ef0*/  @!P0 FMUL R83, R83, 16777216 ;  /* 0x4b80000053538820 */ /* 0x000fe20000400000 */
[----:B------:R-:W-:Y:S01]  /*2f00*/  I2FP.F32.S32 R14, R12 ;  /* 0x0000000c000e7245 */ /* 0x000fe20000201400 */
[----:B------:R-:W1:Y:S01]  /*2f10*/  MUFU.RCP R13, R81 ;  /* 0x00000051000d7308 */ /* 0x000e620000001000 */
[----:B------:R-:W-:Y:S01]  /*2f20*/  FSEL R29, R15, R56, P1 ;  /* 0x000000380f1d7208 */ /* 0x000fe20000800000 */
[----:B------:R-:W-:Y:S01]  /*2f30*/  @!P4 FMUL R20, R20, 16777216 ;  /* 0x4b8000001414c820 */ /* 0x000fe20000400000 */
[----:B------:R-:W-:Y:S01]  /*2f40*/  @!P4 FMUL R24, R24, 16777216 ;  /* 0x4b8000001818c820 */ /* 0x000fe20000400000 */
[----:B------:R-:W-:Y:S01]  /*2f50*/  FFMA.FTZ R17, R14, 1.1920928955078125e-07, R17 ;  /* 0x340000000e117823 */ /* 0x000fe20000010011 */
[----:B------:R-:W-:Y:S01]  /*2f60*/  @!P4 FMUL R66, R66, 16777216 ;  /* 0x4b8000004242c820 */ /* 0x000fe20000400000 */
[----:B------:R-:W-:Y:S01]  /*2f70*/  @!P0 FMUL R69, R69, 16777216 ;  /* 0x4b80000045458820 */ /* 0x000fe20000400000 */
[----:B------:R-:W-:Y:S01]  /*2f80*/  @!P0 FMUL R19, R19, 16777216 ;  /* 0x4b80000013138820 */ /* 0x000fe20000400000 */
[----:B------:R-:W2:Y:S01]  /*2f90*/  MUFU.RCP R14, R83 ;  /* 0x00000053000e7308 */ /* 0x000ea20000001000 */
[----:B------:R-:W-:Y:S01]  /*2fa0*/  @!P0 FMUL R65, R65, 16777216 ;  /* 0x4b80000041418820 */ /* 0x000fe20000400000 */
[----:B------:R-:W-:Y:S01]  /*2fb0*/  @!P0 FMUL R61, R61, 16777216 ;  /* 0x4b8000003d3d8820 */ /* 0x000fe20000400000 */
[----:B------:R-:W-:Y:S01]  /*2fc0*/  @!P0 FMUL R27, R27, 16777216 ;  /* 0x4b8000001b1b8820 */ /* 0x000fe20000400000 */
[----:B------:R-:W-:Y:S01]  /*2fd0*/  @!P0 FMUL R57, R57, 16777216 ;  /* 0x4b80000039398820 */ /* 0x000fe20000400000 */
[----:B------:R-:W-:Y:S01]  /*2fe0*/  @!P0 FMUL R29, R29, 16777216 ;  /* 0x4b8000001d1d8820 */ /* 0x000fe20000400000 */
[----:B------:R-:W-:-:S02]  /*2ff0*/  IMAD.IADD R16, R21, 0x1, R2 ;  /* 0x0000000115107824 */ /* 0x000fc400078e0202 */
[----:B------:R-:W-:Y:S01]  /*3000*/  @!P4 FMUL R18, R18, 16777216 ;  /* 0x4b8000001212c820 */ /* 0x000fe20000400000 */
[----:B------:R-:W-:Y:S01]  /*3010*/  @!P4 FMUL R70, R70, 16777216 ;  /* 0x4b8000004646c820 */ /* 0x000fe20000400000 */
[----:B------:R-:W-:Y:S01]  /*3020*/  @!P4 FMUL R22, R22, 16777216 ;  /* 0x4b8000001616c820 */ /* 0x000fe20000400000 */
[----:B------:R-:W-:Y:S01]  /*3030*/  @!P4 FMUL R62, R62, 16777216 ;  /* 0x4b8000003e3ec820 */ /* 0x000fe20000400000 */
[----:B------:R-:W-:Y:S01]  /*3040*/  @!P0 FMUL R23, R23, 16777216 ;  /* 0x4b80000017178820 */ /* 0x000fe20000400000 */
[----:B------:R-:W-:Y:S01]  /*3050*/  LEA.HI R2, R25, R26, RZ, 0x1f ;  /* 0x0000001a19027211 */ /* 0x000fe200078ff8ff */
[----:B------:R-:W-:Y:S01]  /*3060*/  @!P4 FMUL R58, R58, 16777216 ;  /* 0x4b8000003a3ac820 */ /* 0x000fe20000400000 */
[C---:B-1----:R-:W-:Y:S01]  /*3070*/  FMUL R21, R13.reuse, R20 ;  /* 0x000000140d157220 */ /* 0x042fe20000400000 */
[C---:B------:R-:W-:Y:S01]  /*3080*/  FMUL R26, R13.reuse, R24 ;  /* 0x000000180d1a7220 */ /* 0x040fe20000400000 */
[C---:B------:R-:W-:Y:S01]  /*3090*/  FMUL R66, R13.reuse, R66 ;  /* 0x000000420d427220 */ /* 0x040fe20000400000 */
[C---:B--2---:R-:W-:Y:S01]  /*30a0*/  FMUL R69, R14.reuse, R69 ;  /* 0x000000450e457220 */ /* 0x044fe20000400000 */
[C---:B------:R-:W-:Y:S01]  /*30b0*/  FMUL R20, R14.reuse, R19 ;  /* 0x000000130e147220 */ /* 0x040fe20000400000 */
        /* <DEDUP_REMOVED lines=9> */
[----:B------:R-:W-:Y:S01]  /*3150*/  FMUL R14, R14, R23 ;  /* 0x000000170e0e7220 */ /* 0x000fe20000400000 */
[----:B------:R-:W-:Y:S01]  /*3160*/  FMUL R13, R13, R58 ;  /* 0x0000003a0d0d7220 */ /* 0x000fe20000400000 */
[----:B------:R-:W-:Y:S01]  /*3170*/  F2FP.SATFINITE.E4M3.F32.PACK_AB_MERGE_C R21, R21, R66, RZ ;  /* 0x000000421515723e */ /* 0x000fe200048070ff */
[----:B------:R-:W-:Y:S01]  /*3180*/  IMAD.IADD R12, R11, 0x1, -R12 ;  /* 0x000000010b0c7824 */ /* 0x000fe200078e0a0c */
[----:B------:R-:W-:Y:S01]  /*3190*/  F2FP.SATFINITE.E4M3.F32.PACK_AB_MERGE_C R28, R57, R28, RZ ;  /* 0x0000001c391c723e */ /* 0x000fe200048070ff */
[----:B------:R-:W-:Y:S01]  /*31a0*/  ULDC.64 UR4, c[0x0][0x270] ;  /* 0x00009c0000047ab9 */ /* 0x000fe20000000a00 */
[----:B------:R-:W-:Y:S01]  /*31b0*/  F2FP.SATFINITE.E4M3.F32.PACK_AB_MERGE_C R24, R61, R24, RZ ;  /* 0x000000183d18723e */ /* 0x000fe200048070ff */
[----:B------:R-:W-:Y:S01]  /*31c0*/  UIMAD UR4, UR16, UR4, URZ ;  /* 0x00000004100472a4 */ /* 0x000fe2000f8e023f */
[----:B------:R-:W-:Y:S01]  /*31d0*/  F2FP.SATFINITE.E4M3.F32.PACK_AB_MERGE_C R14, R65, R14, RZ ;  /* 0x0000000e410e723e */ /* 0x000fe200048070ff */
[----:B------:R-:W1:Y:S01]  /*31e0*/  LDC.64 R72, c[0x0][0x230] ;  /* 0x00008c00ff487b82 */ /* 0x000e620000000a00 */
[----:B------:R-:W-:Y:S01]  /*31f0*/  F2FP.SATFINITE.E4M3.F32.PACK_AB_MERGE_C R26, R26, R13, RZ ;  /* 0x0000000d1a1a723e */ /* 0x000fe200048070ff */
[----:B------:R-:W-:Y:S01]  /*3200*/  VIADD R13, R3, 0xc0cafb0d ;  /* 0xc0cafb0d030d7836 */ /* 0x000fe20000000000 */
[----:B------:R-:W-:-:S02]  /*3210*/  LOP3.LUT R31, R21, 0xffff, RZ, 0xc0, !PT ;  /* 0x0000ffff151f7812 */ /* 0x000fc400078ec0ff */
[----:B------:R-:W-:Y:S02]  /*3220*/  F2FP.SATFINITE.E4M3.F32.PACK_AB_MERGE_C R22, R22, R25, RZ ;  /* 0x000000191616723e */ /* 0x000fe400048070ff */
[----:B------:R-:W-:Y:S02]  /*3230*/  LOP3.LUT R28, R28, 0xffff, RZ, 0xc0, !PT ;  /* 0x0000ffff1c1c7812 */ /* 0x000fe400078ec0ff */
[----:B------:R-:W-:Y:S02]  /*3240*/  LOP3.LUT R29, R14, 0xffff, RZ, 0xc0, !PT ;  /* 0x0000ffff0e1d7812 */ /* 0x000fe400078ec0ff */
[----:B------:R-:W-:Y:S02]  /*3250*/  LOP3.LUT R21, R24, 0xffff, RZ, 0xc0, !PT ;  /* 0x0000ffff18157812 */ /* 0x000fe400078ec0ff */
[----:B------:R-:W-:Y:S02]  /*3260*/  F2FP.SATFINITE.E4M3.F32.PACK_AB_MERGE_C R23, R18, R15, RZ ;  /* 0x0000000f1217723e */ /* 0x000fe400048070ff */
[----:B------:R-:W-:-:S02]  /*3270*/  LOP3.LUT R14, R13, 0xff800000, RZ, 0xc0, !PT ;  /* 0xff8000000d0e7812 */ /* 0x000fc400078ec0ff */
[----:B------:R-:W-:Y:S02]  /*3280*/  LOP3.LUT R27, R26, 0xffff, RZ, 0xc0, !PT ;  /* 0x0000ffff1a1b7812 */ /* 0x000fe400078ec0ff */
[----:B------:R-:W-:Y:S01]  /*3290*/  LOP3.LUT R30, R22, 0xffff, RZ, 0xc0, !PT ;  /* 0x0000ffff161e7812 */ /* 0x000fe200078ec0ff */
[----:B------:R-:W-:Y:S01]  /*32a0*/  IMAD.IADD R13, R3, 0x1, -R14 ;  /* 0x00000001030d7824 */ /* 0x000fe200078e0a0e */
[--C-:B------:R-:W-:Y:S02]  /*32b0*/  PRMT R18, R29, 0x3340, R0.reuse ;  /* 0x000033401d127816 */ /* 0x100fe40000000000 */
[----:B------:R-:W-:Y:S01]  /*32c0*/  PRMT R15, R28, 0x3340, R21 ;  /* 0x000033401c0f7816 */ /* 0x000fe20000000015 */
[----:B------:R-:W-:Y:S01]  /*32d0*/  FADD R22, R13, -1 ;  /* 0xbf8000000d167421 */ /* 0x000fe20000000000 */
[----:B------:R-:W-:Y:S02]  /*32e0*/  F2FP.SATFINITE.E4M3.F32.PACK_AB_MERGE_C R69, R69, R20, RZ ;  /* 0x000000144545723e */ /* 0x000fe400048070ff */
[----:B------:R-:W-:-:S02]  /*32f0*/  PRMT R20, R31, 0x3340, R0 ;  /* 0x000033401f147816 */ /* 0x000fc40000000000 */
[----:B------:R-:W-:Y:S02]  /*3300*/  PRMT R19, R27, 0x3340, R30 ;  /* 0x000033401b137816 */ /* 0x000fe4000000001e */
[----:B------:R-:W-:Y:S01]  /*3310*/  PRMT R24, R15, 0x5410, R18 ;  /* 0x000054100f187816 */ /* 0x000fe20000000012 */
[----:B------:R-:W-:Y:S01]  /*3320*/  FADD R18, R12, -1 ;  /* 0xbf8000000c127421 */ /* 0x000fe20000000000 */
[----:B------:R-:W-:Y:S02]  /*3330*/  SHF.R.U32.HI R15, RZ, 0x8, R21 ;  /* 0x00000008ff0f7819 */ /* 0x000fe40000011615 */
[----:B------:R-:W-:Y:S01]  /*3340*/  PRMT R25, R19, 0x5410, R20 ;  /* 0x0000541013197816 */ /* 0x000fe20000000014 */
[C---:B------:R-:W-:Y:S01]  /*3350*/  FFMA.FTZ R13, R18.reuse, R33, -0.16845393180847167969 ;  /* 0xbe2c7f30120d7423 */ /* 0x040fe20000010021 */
[----:B------:R-:W-:Y:S02]  /*3360*/  SHF.R.U32.HI R19, RZ, 0x8, R29 ;  /* 0x00000008ff137819 */ /* 0x000fe4000001161d */
[----:B------:R-:W-:Y:S01]  /*3370*/  SHF.R.U32.HI R12, RZ, 0x8, R28 ;  /* 0x00000008ff0c7819 */ /* 0x000fe2000001161c */
[----:B------:R-:W-:Y:S01]  /*3380*/  FFMA.FTZ R13, R18, R13, 0.1716887056827545166 ;  /* 0x3e2fcf2a120d7423 */ /* 0x000fe2000001000d */
[----:B------:R-:W-:Y:S01]  /*3390*/  LOP3.LUT R20, R15, 0xffff, RZ, 0xc0, !PT ;  /* 0x0000ffff0f147812 */ /* 0x000fe200078ec0ff */
[----:B------:R-:W-:Y:S01]  /*33a0*/  FFMA.FTZ R15, R22, R33, -0.16845393180847167969 ;  /* 0xbe2c7f30160f7423 */ /* 0x000fe20000010021 */
[----:B------:R-:W-:Y:S01]  /*33b0*/  LOP3.LUT R19, R19, 0xffff, RZ, 0xc0, !PT ;  /* 0x0000ffff13137812 */ /* 0x000fe200078ec0ff */
[----:B------:R-:W-:Y:S01]  /*33c0*/  FFMA.FTZ R13, R18, R13, -0.17900948226451873779 ;  /* 0xbe374e43120d7423 */ /* 0x000fe2000001000d */
[----:B------:R-:W-:Y:S01]  /*33d0*/  LOP3.LUT R21, R12, 0xffff, RZ, 0xc0, !PT ;  /* 0x0000ffff0c157812 */ /* 0x000fe200078ec0ff */
[----:B------:R-:W-:Y:S01]  /*33e0*/  FFMA.FTZ R15, R22, R15, 0.1716887056827545166 ;  /* 0x3e2fcf2a160f7423 */ /* 0x000fe2000001000f */
[----:B------:R-:W-:Y:S01]  /*33f0*/  PRMT R26, R19, 0x3340, R0 ;  /* 0x00003340131a7816 */ /* 0x000fe20000000000 */
[----:B------:R-:W-:Y:S01]  /*3400*/  FFMA.FTZ R13, R18, R13, 0.20512372255325317383 ;  /* 0x3e520bf4120d7423 */ /* 0x000fe2000001000d */
[----:B------:R-:W-:Y:S01]  /*3410*/  PRMT R21, R21, 0x3340, R20 ;  /* 0x0000334015157816 */ /* 0x000fe20000000014 */
[----:B------:R-:W-:Y:S01]  /*3420*/  FFMA.FTZ R15, R22, R15, -0.17900948226451873779 ;  /* 0xbe374e43160f7423 */ /* 0x000fe2000001000f */
[----:B------:R-:W-:Y:S01]  /*3430*/  SHF.R.U32.HI R19, RZ, 0x8, R30 ;  /* 0x00000008ff137819 */ /* 0x000fe2000001161e */
[----:B------:R-:W-:Y:S01]  /*3440*/  FFMA.FTZ R13, R18, R13, -0.24046532809734344482 ;  /* 0xbe763c8b120d7423 */ /* 0x000fe2000001000d */
[----:B------:R-:W-:Y:S01]  /*3450*/  SHF.R.U32.HI R12, RZ, 0x8, R27 ;  /* 0x00000008ff0c7819 */ /* 0x000fe2000001161b */
[----:B------:R-:W-:Y:S01]  /*3460*/  FFMA.FTZ R15, R22, R15, 0.20512372255325317383 ;  /* 0x3e520bf4160f7423 */ /* 0x000fe2000001000f */
[----:B------:R-:W-:Y:S01]  /*3470*/  SHF.R.U32.HI R20, RZ, 0x8, R31 ;  /* 0x00000008ff147819 */ /* 0x000fe2000001161f */
[----:B------:R-:W-:Y:S01]  /*3480*/  FFMA.FTZ R13, R18, R13, 0.28857114911079406738 ;  /* 0x3e93bf99120d7423 */ /* 0x000fe2000001000d */
[----:B------:R-:W-:Y:S01]  /*3490*/  LOP3.LUT R19, R19, 0xffff, RZ, 0xc0, !PT ;  /* 0x0000ffff13137812 */ /* 0x000fe200078ec0ff */
[----:B------:R-:W-:Y:S01]  /*34a0*/  FFMA.FTZ R15, R22, R15, -0.24046532809734344482 ;  /* 0xbe763c8b160f7423 */ /* 0x000fe2000001000f */
[----:B------:R-:W-:-:S02]  /*34b0*/  LOP3.LUT R12, R12, 0xffff, RZ, 0xc0, !PT ;  /* 0x0000ffff0c0c7812 */ /* 0x000fc400078ec0ff */
[----:B------:R-:W-:Y:S02]  /*34c0*/  LOP3.LUT R20, R20, 0xffff, RZ, 0xc0, !PT ;  /* 0x0000ffff14147812 */ /* 0x000fe400078ec0ff */
[----:B------:R-:W-:Y:S02]  /*34d0*/  PRMT R12, R12, 0x3340, R19 ;  /* 0x000033400c0c7816 */ /* 0x000fe40000000013 */
[----:B------:R-:W-:Y:S02]  /*34e0*/  PRMT R19, R20, 0x3340, R1 ;  /* 0x0000334014137816 */ /* 0x000fe40000000001 */
[----:B------:R-:W-:Y:S02]  /*34f0*/  LOP3.LUT R69, R69, 0xffff, RZ, 0xc0, !PT ;  /* 0x0000ffff45457812 */ /* 0x000fe400078ec0ff */
[----:B------:R-:W-:Y:S01]  /*3500*/  PRMT R27, R12, 0x5410, R19 ;  /* 0x000054100c1b7816 */ /* 0x000fe20000000013 */
[----:B------:R-:W-:Y:S01]  /*3510*/  FFMA.FTZ R19, R22, R15, 0.28857114911079406738 ;  /* 0x3e93bf9916137423 */ /* 0x000fe2000001000f */
[----:B------:R-:W-:Y:S01]  /*3520*/  FFMA.FTZ R15, R18, R13, -0.36067417263984680176 ;  /* 0xbeb8aa49120f7423 */ /* 0x000fe2000001000d */
[----:B------:R-:W-:-:S02]  /*3530*/  PRMT R12, R24, 0x4210, R69 ;  /* 0x00004210180c7816 */ /* 0x000fc40000000045 */
[----:B------:R-:W-:Y:S01]  /*3540*/  FFMA.FTZ R19, R22, R19, -0.36067417263984680176 ;  /* 0xbeb8aa4916137423 */ /* 0x000fe20000010013 */
[----:B------:R-:W-:Y:S01]  /*3550*/  FFMA.FTZ R15, R18, R15, 0.48089820146560668945 ;  /* 0x3ef6384a120f7423 */ /* 0x000fe2000001000f */
[----:B------:R-:W-:Y:S02]  /*3560*/  PRMT R26, R21, 0x5410, R26 ;  /* 0x00005410151a7816 */ /* 0x000fe4000000001a */
[----:B------:R-:W-:Y:S01]  /*3570*/  FFMA.FTZ R19, R22, R19, 0.48089820146560668945 ;  /* 0x3ef6384a16137423 */ /* 0x000fe20000010013 */
[----:B------:R-:W-:Y:S01]  /*3580*/  FFMA.FTZ R15, R18, R15, -0.72134751081466674805 ;  /* 0xbf38aa3b120f7423 */ /* 0x000fe2000001000f */
[----:B------:R-:W-:Y:S02]  /*3590*/  LOP3.LUT R24, R23, 0xffff, RZ, 0xc0, !PT ;  /* 0x0000ffff17187812 */ /* 0x000fe400078ec0ff */
[----:B------:R-:W-:Y:S01]  /*35a0*/  FFMA.FTZ R19, R22, R19, -0.72134751081466674805 ;  /* 0xbf38aa3b16137423 */ /* 0x000fe20000010013 */
[----:B------:R-:W-:Y:S01]  /*35b0*/  FMUL R15, R18, R15 ;  /* 0x0000000f120f7220 */ /* 0x000fe20000400000 */
[----:B------:R-:W-:-:S02]  /*35c0*/  ISETP.GE.U32.AND P0, PT, R11, 0x7f800000, PT ;  /* 0x7f8000000b00780c */ /* 0x000fc40003f06070 */
[----:B------:R-:W-:Y:S01]  /*35d0*/  FMUL R23, R22, R19 ;  /* 0x0000001316177220 */ /* 0x000fe20000400000 */
[----:B------:R-:W-:Y:S01]  /*35e0*/  I2FP.F32.S32 R21, R14 ;  /* 0x0000000e00157245 */ /* 0x000fe20000201400 */
[----:B------:R-:W-:Y:S01]  /*35f0*/  FMUL R19, R18, R15 ;  /* 0x0000000f12137220 */ /* 0x000fe20000400000 */
[----:B------:R-:W-:Y:S01]  /*3600*/  PRMT R13, R26, 0x5210, R69 ;  /* 0x000052101a0d7816 */ /* 0x000fe20000000045 */
[----:B------:R-:W-:Y:S01]  /*3610*/  FMUL R23, R22, R23 ;  /* 0x0000001716177220 */ /* 0x000fe20000400000 */
[--C-:B------:R-:W-:Y:S01]  /*3620*/  PRMT R14, R25, 0x4210, R24.reuse ;  /* 0x00004210190e7816 */ /* 0x100fe20000000018 */
[----:B------:R-:W-:Y:S01]  /*3630*/  FFMA.FTZ R18, R18, 1.4426950216293334961, R19 ;  /* 0x3fb8aa3b12127823 */ /* 0x000fe20000010013 */
[----:B------:R-:W-:Y:S01]  /*3640*/  PRMT R15, R27, 0x5210, R24 ;  /* 0x000052101b0f7816 */ /* 0x000fe20000000018 */
[----:B------:R-:W2:Y:S01]  /*3650*/  LDC R26, c[0x0][0x278] ;  /* 0x00009e00ff1a7b82 */ /* 0x000ea20000000800 */
[----:B------:R-:W-:Y:S01]  /*3660*/  FSEL R20, RZ, -23, P3 ;  /* 0xc1b80000ff147808 */ /* 0x000fe20001800000 */
[----:B------:R-:W-:Y:S01]  /*3670*/  FADD R44, R17, R18 ;  /* 0x00000012112c7221 */ /* 0x000fe20000000000 */
[----:B------:R-:W-:Y:S01]  /*3680*/  @P0 IMAD.MOV.U32 R18, RZ, RZ, 0x7f800000 ;  /* 0x7f800000ff120424 */ /* 0x000fe200078e00ff */
[----:B------:R3:W-:Y:S01]  /*3690*/  STSM.16.M88.4 [R16], R12 ;  /* 0x0000000c10007844 */ /* 0x0007e20000000200 */
[----:B------:R-:W-:Y:S01]  /*36a0*/  IMAD R17, R9, UR5, RZ ;  /* 0x0000000509117c24 */ /* 0x000fe2000f8e02ff */
[----:B------:R-:W-:Y:S01]  /*36b0*/  ISETP.GE.U32.AND P3, PT, R3, 0x7f800000, PT ;  /* 0x7f8000000300780c */ /* 0x000fe20003f66070 */
[----:B------:R-:W-:Y:S01]  /*36c0*/  USHF.R.S32.HI UR5, URZ, 0x1f, UR4 ;  /* 0x0000001f3f057899 */ /* 0x000fe20008011404 */
[----:B------:R-:W-:Y:S01]  /*36d0*/  @P0 FFMA.FTZ R44, R11, R18, +INF ;  /* 0x7f8000000b2c0423 */ /* 0x000fe20000010012 */
[----:B------:R-:W-:Y:S01]  /*36e0*/  FFMA.FTZ R20, R21, 1.1920928955078125e-07, R20 ;  /* 0x3400000015147823 */ /* 0x000fe20000010014 */
[----:B0-----:R-:W-:Y:S01]  /*36f0*/  IADD3 R42, P0, P4, R17, UR4, R42 ;  /* 0x00000004112a7c10 */ /* 0x001fe2000fc1e02a */
[----:B------:R-:W-:Y:S01]  /*3700*/  FFMA.FTZ R23, R22, 1.4426950216293334961, R23 ;  /* 0x3fb8aa3b16177823 */ /* 0x000fe20000010017 */
[----:B------:R-:W-:Y:S01]  /*3710*/  SHF.R.U32.HI R19, RZ, 0x8, R10 ;  /* 0x00000008ff137819 */ /* 0x000fe2000001160a */
[----:B------:R-:W-:Y:S01]  /*3720*/  ULDC UR4, c[0x0][0x27c] ;  /* 0x00009f0000047ab9 */ /* 0x000fe20000000800 */
[----:B------:R-:W-:Y:S01]  /*3730*/  FSETP.NEU.AND P2, PT, R11, RZ, PT ;  /* 0x000000ff0b00720b */ /* 0x000fe20003f4d000 */
[----:B------:R-:W-:Y:S01]  /*3740*/  FADD R45, R20, R23 ;  /* 0x00000017142d7221 */ /* 0x000fe20000000000 */
[----:B------:R-:W-:Y:S01]  /*3750*/  SGXT.U32 R19, R19, 0x1 ;  /* 0x000000011313781a */ /* 0x000fe20000000000 */
[----:B------:R-:W-:Y:S01]  /*3760*/  UIMAD UR4, UR16, UR4, URZ ;  /* 0x00000004100472a4 */ /* 0x000fe2000f8e023f */
[----:B------:R-:W-:-:S02]  /*3770*/  FSETP.NEU.AND P1, PT, R3, RZ, PT ;  /* 0x000000ff0300720b */ /* 0x000fc40003f2d000 */
[----:B---3--:R-:W-:Y:S01]  /*3780*/  SHF.R.S32.HI R12, RZ, 0x1f, R17 ;  /* 0x0000001fff0c7819 */ /* 0x008fe20000011411 */
[----:B------:R-:W-:Y:S01]  /*3790*/  @P3 IMAD.MOV.U32 R14, RZ, RZ, 0x7f800000 ;  /* 0x7f800000ff0e3424 */ /* 0x000fe200078e00ff */
[----:B------:R-:W-:Y:S01]  /*37a0*/  LEA.HI R21, R10, 0x6, RZ, 0x18 ;  /* 0x000000060a157811 */ /* 0x000fe200078fc0ff */
[----:B------:R-:W-:Y:S01]  /*37b0*/  USHF.L.U32 UR6, UR4, 0x2, URZ ;  /* 0x0000000204067899 */ /* 0x000fe2000800063f */
[----:B------:R-:W-:Y:S01]  /*37c0*/  IADD3.X R46, R12, UR5, R43, P0, P4 ;  /* 0x000000050c2e7c10 */ /* 0x000fe200087e842b */
[----:B------:R-:W-:Y:S01]  /*37d0*/  @P3 FFMA.FTZ R45, R3, R14, +INF ;  /* 0x7f800000032d3423 */ /* 0x000fe2000001000e */
[C---:B------:R-:W-:Y:S01]  /*37e0*/  LOP3.LUT R12, R10.reuse, 0x1ff, RZ, 0xc0, !PT ;  /* 0x000001ff0a0c7812 */ /* 0x040fe200078ec0ff */
[-C--:B--2---:R-:W-:Y:S01]  /*37f0*/  IMAD R11, R19, R26.reuse, RZ ;  /* 0x0000001a130b7224 */ /* 0x084fe200078e02ff */
[----:B------:R-:W-:Y:S01]  /*3800*/  LEA.HI R3, R10, 0x2, RZ, 0x18 ;  /* 0x000000020a037811 */ /* 0x000fe200078fc0ff */
[-C--:B------:R-:W-:Y:S01]  /*3810*/  IMAD R25, R8, R26.reuse, RZ ;  /* 0x0000001a08197224 */ /* 0x080fe200078e02ff */
[----:B------:R-:W-:Y:S01]  /*3820*/  LEA R12, R12, UR7, 0x4 ;  /* 0x000000070c0c7c11 */ /* 0x000fe2000f8e20ff */
[----:B------:R-:W-:Y:S01]  /*3830*/  BAR.SYNC.DEFER_BLOCKING 0x0 ;  /* 0x0000000000007b1d */ /* 0x000fe20000010000 */
[----:B------:R-:W-:Y:S01]  /*3840*/  IMAD R17, R26, 0x4, R11 ;  /* 0x000000041a117824 */ /* 0x000fe200078e020b */
[C---:B------:R-:W-:Y:S01]  /*3850*/  LEA.HI R41, R10.reuse, 0xa, RZ, 0x18 ;  /* 0x0000000a0a297811 */ /* 0x040fe200078fc0ff */
[----:B------:R-:W-:Y:S01]  /*3860*/  IMAD R3, R3, R26, RZ ;  /* 0x0000001a03037224 */ /* 0x000fe200078e02ff */
[----:B------:R-:W-:Y:S01]  /*3870*/  LOP3.LUT P0, RZ, R10, 0x100, RZ, 0xc0, !PT ;  /* 0x000001000aff7812 */ /* 0x000fe2000780c0ff */
[C---:B------:R-:W-:Y:S01]  /*3880*/  IMAD R19, R26.reuse, 0x4, R17 ;  /* 0x000000041a137824 */ /* 0x040fe200078e0211 */
[----:B------:R-:W-:Y:S01]  /*3890*/  IADD3 R10, P3, R17, R42, RZ ;  /* 0x0000002a110a7210 */ /* 0x000fe20007f7e0ff */
[----:B------:R-:W-:Y:S01]  /*38a0*/  IMAD R8, R21, R26, RZ ;  /* 0x0000001a15087224 */ /* 0x000fe200078e02ff */
[----:B------:R-:W-:Y:S01]  /*38b0*/  UIMAD.WIDE UR4, UR4, 0x4, URZ ;  /* 0x00000004040478a5 */ /* 0x000fe2000f8e023f */
[----:B------:R-:W-:-:S02]  /*38c0*/  IMAD R23, R26, 0x4, R19 ;  /* 0x000000041a177824 */ /* 0x000fc400078e0213 */
[----:B------:R-:W-:Y:S01]  /*38d0*/  IMAD R43, R4, R26, RZ ;  /* 0x0000001a042b7224 */ /* 0x000fe200078e02ff */
[-C--:B------:R-:W-:Y:S01]  /*38e0*/  IADD3 R4, P5, R11, R42.reuse, RZ ;  /* 0x0000002a0b047210 */ /* 0x080fe20007fbe0ff */
[----:B------:R-:W-:Y:S01]  /*38f0*/  IMAD R27, R26, 0x4, R23 ;  /* 0x000000041a1b7824 */ /* 0x000fe200078e0217 */
[----:B------:R-:W-:Y:S01]  /*3900*/  IADD3 R16, P4, R8, R42, RZ ;  /* 0x0000002a08107210 */ /* 0x000fe20007f9e0ff */
[----:B------:R-:W-:Y:S01]  /*3910*/  IMAD R33, R6, R26, RZ ;  /* 0x0000001a06217224 */ /* 0x000fe200078e02ff */
[----:B------:R-:W-:Y:S01]  /*3920*/  IADD3 R6, P6, R3, R42, RZ ;  /* 0x0000002a03067210 */ /* 0x000fe20007fde0ff */
[C---:B------:R-:W-:Y:S02]  /*3930*/  IMAD R31, R26.reuse, 0x4, R27 ;  /* 0x000000041a1f7824 */ /* 0x040fe400078e021b */
[-C--:B------:R-:W-:Y:S02]  /*3940*/  IMAD R21, R41, R26.reuse, RZ ;  /* 0x0000001a29157224 */ /* 0x080fe400078e02ff */
[----:B------:R-:W-:Y:S01]  /*3950*/  IMAD R39, R5, R26, RZ ;  /* 0x0000001a05277224 */ /* 0x000fe200078e02ff */
[----:B------:R-:W-:Y:S01]  /*3960*/  LEA.HI.X.SX32 R5, R11, R46, 0x1, P5 ;  /* 0x0000002e0b057211 */ /* 0x000fe200028f0eff */
[----:B------:R-:W-:Y:S01]  /*3970*/  IMAD R29, R7, R26, RZ ;  /* 0x0000001a071d7224 */ /* 0x000fe200078e02ff */
[----:B------:R-:W0:Y:S01]  /*3980*/  LDS.128 R12, [R12] ;  /* 0x000000000c0c7984 */ /* 0x000e220000000c00 */
[----:B------:R-:W-:Y:S01]  /*3990*/  IMAD R35, R26, 0x4, R31 ;  /* 0x000000041a237824 */ /* 0x000fe200078e021f */
[----:B------:R-:W-:-:S02]  /*39a0*/  IADD3 R18, P5, R19, R42, RZ ;  /* 0x0000002a13127210 */ /* 0x000fc40007fbe0ff */
[----:B------:R-:W-:Y:S01]  /*39b0*/  LEA.HI.X.SX32 R7, R3, R46, 0x1, P6 ;  /* 0x0000002e03077211 */ /* 0x000fe200030f0eff */
[----:B------:R-:W-:Y:S01]  /*39c0*/  IMAD R41, R26, 0x4, R35 ;  /* 0x000000041a297824 */ /* 0x000fe200078e0223 */
[----:B------:R-:W-:Y:S02]  /*39d0*/  IADD3 R20, P6, R21, R42, RZ ;  /* 0x0000002a15147210 */ /* 0x000fe40007fde0ff */
[----:B------:R-:W-:Y:S02]  /*39e0*/  LEA.HI.X.SX32 R11, R17, R46, 0x1, P3 ;  /* 0x0000002e110b7211 */ /* 0x000fe400018f0eff */
[----:B------:R-:W-:Y:S02]  /*39f0*/  IADD3 R22, P3, R23, R42, RZ ;  /* 0x0000002a17167210 */ /* 0x000fe40007f7e0ff */
[----:B------:R-:W-:Y:S02]  /*3a00*/  LEA.HI.X.SX32 R17, R8, R46, 0x1, P4 ;  /* 0x0000002e08117211 */ /* 0x000fe400020f0eff */
[----:B------:R-:W-:-:S02]  /*3a10*/  IADD3 R24, P4, R25, R42, RZ ;  /* 0x0000002a19187210 */ /* 0x000fc40007f9e0ff */
[----:B------:R-:W-:Y:S02]  /*3a20*/  LEA.HI.X.SX32 R19, R19, R46, 0x1, P5 ;  /* 0x0000002e13137211 */ /* 0x000fe400028f0eff */
        /* <DEDUP_REMOVED lines=11> */
[----:B0-----:R-:W-:Y:S02]  /*3ae0*/  PRMT R71, R12, 0x7770, RZ ;  /* 0x000077700c477816 */ /* 0x001fe400000000ff */
[C---:B------:R-:W-:Y:S02]  /*3af0*/  PRMT R49, R13.reuse, 0x7773, RZ ;  /* 0x000077730d317816 */ /* 0x040fe400000000ff */
[C---:B------:R-:W-:Y:S01]  /*3b00*/  PRMT R57, R13.reuse, 0x7772, RZ ;  /* 0x000077720d397816 */ /* 0x040fe200000000ff */
[----:B------:R0:W-:Y:S01]  /*3b10*/  STG.E.U8 desc[UR20][R4.64], R71 ;  /* 0x0000004704007986 */ /* 0x0001e2000c101114 */
[C---:B------:R-:W-:Y:S02]  /*3b20*/  PRMT R3, R13.reuse, 0x7771, RZ ;  /* 0x000077710d037816 */ /* 0x040fe400000000ff */
[----:B------:R-:W-:Y:S02]  /*3b30*/  PRMT R69, R13, 0x7770, RZ ;  /* 0x000077700d457816 */ /* 0x000fe400000000ff */
[----:B------:R-:W-:-:S02]  /*3b40*/  PRMT R67, R14, 0x7770, RZ ;  /* 0x000077700e437816 */ /* 0x000fc400000000ff */
[C---:B------:R-:W-:Y:S01]  /*3b50*/  PRMT R13, R15.reuse, 0x7773, RZ ;  /* 0x000077730f0d7816 */ /* 0x040fe200000000ff */
[----:B------:R-:W-:Y:S01]  /*3b60*/  STG.E.U8 desc[UR20][R6.64], R69 ;  /* 0x0000004506007986 */ /* 0x000fe2000c101114 */
[C---:B------:R-:W-:Y:S02]  /*3b70*/  PRMT R53, R15.reuse, 0x7772, RZ ;  /* 0x000077720f357816 */ /* 0x040fe400000000ff */
[C---:B------:R-:W-:Y:S01]  /*3b80*/  PRMT R61, R15.reuse, 0x7771, RZ ;  /* 0x000077710f3d7816 */ /* 0x040fe200000000ff */
[----:B------:R-:W-:Y:S01]  /*3b90*/  STG.E.U8 desc[UR20][R10.64], R67 ;  /* 0x000000430a007986 */ /* 0x000fe2000c101114 */
[----:B------:R-:W-:Y:S01]  /*3ba0*/  PRMT R15, R15, 0x7770, RZ ;  /* 0x000077700f0f7816 */ /* 0x000fe200000000ff */
[----:B0-----:R-:W-:Y:S01]  /*3bb0*/  IMAD.SHL.U32 R5, R9, 0x4, RZ ;  /* 0x0000000409057824 */ /* 0x001fe200078e00ff */
[----:B------:R-:W-:Y:S02]  /*3bc0*/  PRMT R65, R12, 0x7771, RZ ;  /* 0x000077710c417816 */ /* 0x000fe400000000ff */
[----:B------:R-:W-:Y:S01]  /*3bd0*/  PRMT R63, R14, 0x7771, RZ ;  /* 0x000077710e3f7816 */ /* 0x000fe200000000ff */
[----:B------:R-:W-:Y:S01]  /*3be0*/  STG.E.U8 desc[UR20][R16.64], R15 ;  /* 0x0000000f10007986 */ /* 0x000fe2000c101114 */
[----:B------:R-:W-:-:S02]  /*3bf0*/  PRMT R59, R12, 0x7772, RZ ;  /* 0x000077720c3b7816 */ /* 0x000fc400000000ff */
[----:B------:R-:W-:Y:S01]  /*3c00*/  LEA.HI.X.SX32 R31, R31, R46, 0x1, P3 ;  /* 0x0000002e1f1f7211 */ /* 0x000fe200018f0eff */
[----:B------:R-:W-:Y:S01]  /*3c10*/  STG.E.U8 desc[UR20][R18.64], R65 ;  /* 0x0000004112007986 */ /* 0x000fe2000c101114 */
[----:B------:R-:W-:Y:S02]  /*3c20*/  IADD3 R40, P3, R41, R42, RZ ;  /* 0x0000002a29287210 */ /* 0x000fe40007f7e0ff */
[----:B------:R-:W-:Y:S01]  /*3c30*/  LEA.HI.X.SX32 R33, R33, R46, 0x1, P4 ;  /* 0x0000002e21217211 */ /* 0x000fe200020f0eff */
[----:B------:R0:W-:Y:S01]  /*3c40*/  STG.E.U8 desc[UR20][R20.64], R3 ;  /* 0x0000000314007986 */ /* 0x0001e2000c101114 */
[----:B------:R-:W-:Y:S02]  /*3c50*/  PRMT R55, R14, 0x7772, RZ ;  /* 0x000077720e377816 */ /* 0x000fe400000000ff */
[----:B------:R-:W-:Y:S01]  /*3c60*/  IADD3 R42, P4, R43, R42, RZ ;  /* 0x0000002a2b2a7210 */ /* 0x000fe20007f9e0ff */
[----:B------:R2:W-:Y:S01]  /*3c70*/  STG.E.U8 desc[UR20][R22.64], R63 ;  /* 0x0000003f16007986 */ /* 0x0005e2000c101114 */
[----:B------:R-:W-:-:S02]  /*3c80*/  LEA.HI.X.SX32 R35, R35, R46, 0x1, P5 ;  /* 0x0000002e23237211 */ /* 0x000fc400028f0eff */
[----:B------:R-:W-:Y:S01]  /*3c90*/  PRMT R51, R12, 0x7773, RZ ;  /* 0x000077730c337816 */ /* 0x000fe200000000ff */
[----:B------:R2:W-:Y:S01]  /*3ca0*/  STG.E.U8 desc[UR20][R24.64], R61 ;  /* 0x0000003d18007986 */ /* 0x0005e2000c101114 */
[-C--:B------:R-:W-:Y:S02]  /*3cb0*/  LEA.HI.X.SX32 R39, R39, R46.reuse, 0x1, P6 ;  /* 0x0000002e27277211 */ /* 0x080fe400030f0eff */
[-C--:B------:R-:W-:Y:S01]  /*3cc0*/  LEA.HI.X.SX32 R41, R41, R46.reuse, 0x1, P3 ;  /* 0x0000002e29297211 */ /* 0x080fe200018f0eff */
[----:B------:R2:W-:Y:S01]  /*3cd0*/  STG.E.U8 desc[UR20][R26.64], R59 ;  /* 0x0000003b1a007986 */ /* 0x0005e2000c101114 */
[----:B------:R-:W-:Y:S02]  /*3ce0*/  PRMT R47, R14, 0x7773, RZ ;  /* 0x000077730e2f7816 */ /* 0x000fe400000000ff */
[----:B------:R-:W-:Y:S01]  /*3cf0*/  LEA.HI.X.SX32 R43, R43, R46, 0x1, P4 ;  /* 0x0000002e2b2b7211 */ /* 0x000fe200020f0eff */
[----:B------:R2:W-:Y:S01]  /*3d00*/  STG.E.U8 desc[UR20][R28.64], R57 ;  /* 0x000000391c007986 */ /* 0x0005e2000c101114 */
[----:B0-----:R-:W-:-:S02]  /*3d10*/  FSEL R3, R44, -INF , P2 ;  /* 0xff8000002c037808 */ /* 0x001fc40001000000 */
[----:B------:R-:W-:Y:S01]  /*3d20*/  FSEL R4, R45, -INF , P1 ;  /* 0xff8000002d047808 */ /* 0x000fe20000800000 */
[----:B------:R2:W-:Y:S02]  /*3d30*/  STG.E.U8 desc[UR20][R30.64], R55 ;  /* 0x000000371e007986 */ /* 0x0005e4000c101114 */
[----:B------:R-:W-:Y:S01]  /*3d40*/  FFMA R36, R3, 0.69314718246459960938, R36 ;  /* 0x3f31721803247823 */ /* 0x000fe20000000024 */
[----:B------:R-:W-:Y:S01]  /*3d50*/  LOP3.LUT R3, R0, 0x3f8, RZ, 0xc0, !PT ;  /* 0x000003f800037812 */ /* 0x000fe200078ec0ff */
[----:B------:R2:W-:Y:S01]  /*3d60*/  STG.E.U8 desc[UR20][R32.64], R53 ;  /* 0x0000003520007986 */ /* 0x0005e2000c101114 */
[----:B------:R-:W-:Y:S01]  /*3d70*/  FFMA R37, R4, 0.69314718246459960938, R37 ;  /* 0x3f31721804257823 */ /* 0x000fe20000000025 */
[----:B------:R-:W-:Y:S01]  /*3d80*/  IMAD.HI R0, R9, 0x4, RZ ;  /* 0x0000000409007827 */ /* 0x000fe200078e02ff */
[----:B-1----:R-:W-:Y:S01]  /*3d90*/  IADD3 R4, P1, P2, R5, UR6, R72 ;  /* 0x0000000605047c10 */ /* 0x002fe2000fa3e048 */
[----:B------:R2:W-:Y:S03]  /*3da0*/  STG.E.U8 desc[UR20][R34.64], R51 ;  /* 0x0000003322007986 */ /* 0x0005e6000c101114 */
[----:B------:R-:W-:Y:S01]  /*3db0*/  IADD3.X R5, R0, UR5, R73, P1, P2 ;  /* 0x0000000500057c10 */ /* 0x000fe20008fe4449 */
[----:B------:R2:W-:Y:S04]  /*3dc0*/  STG.E.U8 desc[UR20][R38.64], R49 ;  /* 0x0000003126007986 */ /* 0x0005e8000c101114 */
[----:B------:R2:W-:Y:S04]  /*3dd0*/  STG.E.U8 desc[UR20][R40.64], R47 ;  /* 0x0000002f28007986 */ /* 0x0005e8000c101114 */
[----:B------:R2:W-:Y:S01]  /*3de0*/  STG.E.U8 desc[UR20][R42.64], R13 ;  /* 0x0000000d2a007986 */ /* 0x0005e2000c101114 */
[----:B------:R-:W-:Y:S06]  /*3df0*/  BAR.SYNC.DEFER_BLOCKING 0x0 ;  /* 0x0000000000007b1d */ /* 0x000fec0000010000 */
[----:B------:R2:W-:Y:S02]  /*3e00*/  STS.64 [R3+UR7], R36 ;  /* 0x0000002403007988 */ /* 0x0005e40008000a07 */
[----:B------:R-:W-:Y:S06]  /*3e10*/  BAR.SYNC.DEFER_BLOCKING 0x0 ;  /* 0x0000000000007b1d */ /* 0x000fec0000010000 */
[----:B------:R-:W-:Y:S05]  /*3e20*/  @P0 EXIT ;  /* 0x000000000000094d */ /* 0x000fea0003800000 */
[----:B--2---:R-:W0:Y:S04]  /*3e30*/  LDS R3, [R2] ;  /* 0x0000000002037984 */ /* 0x004e280000000800 */
[----:B0-----:R-:W-:Y:S01]  /*3e40*/  STG.E desc[UR20][R4.64], R3 ;  /* 0x0000000304007986 */ /* 0x001fe2000c101914 */
[----:B------:R-:W-:Y:S05]  /*3e50*/  EXIT ;  /* 0x000000000000794d */ /* 0x000fea0003800000 */
.L_x_2:
[----:B------:R-:W-:-:S00]  /*3e60*/  BRA `(.L_x_2) ;  /* 0xfffffffc00fc7947 */ /* 0x000fc0000383ffff */
[----:B------:R-:W-:-:S00]  /*3e70*/  NOP ;  /* 0x0000000000007918 */ /* 0x000fc00000000000 */
        /* <DEDUP_REMOVED lines=8> */
.L_x_3:


//--------------------- .nv.global.init           --------------------------
	.section	.nv.global.init,"aw",@progbits
.nv.global.init:
	.type		_$_str,@object
	.size		_$_str,(.L_0 - _$_str)
_$_str:
        /*0000*/ 	.byte	0x5f, 0x5f, 0x43, 0x55, 0x44, 0x41, 0x5f, 0x46, 0x54, 0x5a, 0x00
.L_0:


//--------------------- .nv.shared.attn_fwd       --------------------------
	.section	.nv.shared.attn_fwd,"aw",@nobits
	.sectionflags	@""
	.align	16
	.zero		1024


//--------------------- .nv.shared.reserved.0     --------------------------
	.section	.nv.shared.reserved.0,"aw",@nobits
	.weak		__nv_reservedSMEM_offset_0_alias
	.size		__nv_reservedSMEM_offset_0_alias, 0, 0
	.other		__nv_reservedSMEM_offset_0_alias,@"STO_CUDA_RESERVED_SHARED STV_DEFAULT"
__nv_reservedSMEM_offset_0_alias:
	.zero		0


//--------------------- .nv.constant0.attn_fwd    --------------------------
	.section	.nv.constant0.attn_fwd,"a",@progbits
	.sectionflags	@""
	.align	4
.nv.constant0.attn_fwd:
	.zero		664


//--------------------- SYMBOLS --------------------------

	.type		.nv.reservedSmem.offset0,@object
	.size		.nv.reservedSmem.offset0,0x4
